//
// Generated by NVIDIA NVVM Compiler
//
// Compiler Build ID: CL-36424714
// Cuda compilation tools, release 13.0, V13.0.88
// Based on NVVM 20.0.0
//

.version 9.0
.target sm_100
.address_size 64

	// .globl	_Z9md5KernelPiPhS0_iS0_S_i
// g_startguess has been demoted
// g_charset has been demoted

.visible .entry _Z9md5KernelPiPhS0_iS0_S_i(
	.param .u64 .ptr .align 1 _Z9md5KernelPiPhS0_iS0_S_i_param_0,
	.param .u64 .ptr .align 1 _Z9md5KernelPiPhS0_iS0_S_i_param_1,
	.param .u64 .ptr .align 1 _Z9md5KernelPiPhS0_iS0_S_i_param_2,
	.param .u32 _Z9md5KernelPiPhS0_iS0_S_i_param_3,
	.param .u64 .ptr .align 1 _Z9md5KernelPiPhS0_iS0_S_i_param_4,
	.param .u64 .ptr .align 1 _Z9md5KernelPiPhS0_iS0_S_i_param_5,
	.param .u32 _Z9md5KernelPiPhS0_iS0_S_i_param_6
)
{
	.local .align 16 .b8 	__local_depot0[160];
	.reg .b64 	%SP;
	.reg .b64 	%SPL;
	.reg .pred 	%p<55>;
	.reg .b16 	%rs<2>;
	.reg .b32 	%r<1264>;
	.reg .b64 	%rd<114>;
	// demoted variable
	.shared .align 4 .b8 g_startguess[80];
	// demoted variable
	.shared .align 4 .b8 g_charset[1020];
	mov.u64 	%SPL, __local_depot0;
	ld.param.u64 	%rd50, [_Z9md5KernelPiPhS0_iS0_S_i_param_0];
	ld.param.u64 	%rd51, [_Z9md5KernelPiPhS0_iS0_S_i_param_1];
	ld.param.u64 	%rd52, [_Z9md5KernelPiPhS0_iS0_S_i_param_2];
	ld.param.u32 	%r101, [_Z9md5KernelPiPhS0_iS0_S_i_param_3];
	ld.param.u64 	%rd53, [_Z9md5KernelPiPhS0_iS0_S_i_param_4];
	ld.param.u32 	%r102, [_Z9md5KernelPiPhS0_iS0_S_i_param_6];
	cvta.to.global.u64 	%rd1, %rd50;
	cvta.to.global.u64 	%rd2, %rd52;
	cvta.to.global.u64 	%rd3, %rd53;
	cvta.to.global.u64 	%rd4, %rd51;
	add.u64 	%rd5, %SPL, 0;
	add.u64 	%rd6, %SPL, 80;
	mov.u32 	%r1, %tid.x;
	setp.ne.s32 	%p1, %r1, 0;
	@%p1 bra 	$L__BB0_27;
	setp.lt.s32 	%p2, %r102, 1;
	@%p2 bra 	$L__BB0_14;
	and.b32  	%r2, %r102, 15;
	setp.lt.u32 	%p3, %r102, 16;
	mov.b32 	%r1231, 0;
	@%p3 bra 	$L__BB0_5;
	and.b32  	%r1231, %r102, 2147483632;
	neg.s32 	%r1237, %r1231;
	mov.u32 	%r105, g_startguess;
	add.s32 	%r1236, %r105, 32;
	add.s64 	%rd101, %rd1, 32;
$L__BB0_4:
	.pragma "nounroll";
	ld.global.u32 	%r106, [%rd101+-32];
	st.shared.u32 	[%r1236+-32], %r106;
	ld.global.u32 	%r107, [%rd101+-28];
	st.shared.u32 	[%r1236+-28], %r107;
	ld.global.u32 	%r108, [%rd101+-24];
	st.shared.u32 	[%r1236+-24], %r108;
	ld.global.u32 	%r109, [%rd101+-20];
	st.shared.u32 	[%r1236+-20], %r109;
	ld.global.u32 	%r110, [%rd101+-16];
	st.shared.u32 	[%r1236+-16], %r110;
	ld.global.u32 	%r111, [%rd101+-12];
	st.shared.u32 	[%r1236+-12], %r111;
	ld.global.u32 	%r112, [%rd101+-8];
	st.shared.u32 	[%r1236+-8], %r112;
	ld.global.u32 	%r113, [%rd101+-4];
	st.shared.u32 	[%r1236+-4], %r113;
	ld.global.u32 	%r114, [%rd101];
	st.shared.u32 	[%r1236], %r114;
	ld.global.u32 	%r115, [%rd101+4];
	st.shared.u32 	[%r1236+4], %r115;
	ld.global.u32 	%r116, [%rd101+8];
	st.shared.u32 	[%r1236+8], %r116;
	ld.global.u32 	%r117, [%rd101+12];
	st.shared.u32 	[%r1236+12], %r117;
	ld.global.u32 	%r118, [%rd101+16];
	st.shared.u32 	[%r1236+16], %r118;
	ld.global.u32 	%r119, [%rd101+20];
	st.shared.u32 	[%r1236+20], %r119;
	ld.global.u32 	%r120, [%rd101+24];
	st.shared.u32 	[%r1236+24], %r120;
	ld.global.u32 	%r121, [%rd101+28];
	st.shared.u32 	[%r1236+28], %r121;
	add.s32 	%r1237, %r1237, 16;
	add.s64 	%rd101, %rd101, 64;
	add.s32 	%r1236, %r1236, 64;
	setp.eq.s32 	%p4, %r1237, 0;
	@%p4 bra 	$L__BB0_5;
	bra.uni 	$L__BB0_4;
$L__BB0_5:
	setp.eq.s32 	%p5, %r2, 0;
	@%p5 bra 	$L__BB0_14;
	and.b32  	%r6, %r102, 7;
	setp.lt.u32 	%p6, %r2, 8;
	@%p6 bra 	$L__BB0_8;
	mul.wide.u32 	%rd56, %r1231, 4;
	add.s64 	%rd57, %rd1, %rd56;
	ld.global.u32 	%r122, [%rd57];
	shl.b32 	%r123, %r1231, 2;
	mov.u32 	%r124, g_startguess;
	add.s32 	%r125, %r124, %r123;
	st.shared.u32 	[%r125], %r122;
	ld.global.u32 	%r126, [%rd57+4];
	st.shared.u32 	[%r125+4], %r126;
	ld.global.u32 	%r127, [%rd57+8];
	st.shared.u32 	[%r125+8], %r127;
	ld.global.u32 	%r128, [%rd57+12];
	st.shared.u32 	[%r125+12], %r128;
	ld.global.u32 	%r129, [%rd57+16];
	st.shared.u32 	[%r125+16], %r129;
	ld.global.u32 	%r130, [%rd57+20];
	st.shared.u32 	[%r125+20], %r130;
	ld.global.u32 	%r131, [%rd57+24];
	st.shared.u32 	[%r125+24], %r131;
	ld.global.u32 	%r132, [%rd57+28];
	st.shared.u32 	[%r125+28], %r132;
	add.s32 	%r1231, %r1231, 8;
$L__BB0_8:
	setp.eq.s32 	%p7, %r6, 0;
	@%p7 bra 	$L__BB0_14;
	and.b32  	%r9, %r102, 3;
	setp.lt.u32 	%p8, %r6, 4;
	@%p8 bra 	$L__BB0_11;
	mul.wide.u32 	%rd58, %r1231, 4;
	add.s64 	%rd59, %rd1, %rd58;
	ld.global.u32 	%r133, [%rd59];
	shl.b32 	%r134, %r1231, 2;
	mov.u32 	%r135, g_startguess;
	add.s32 	%r136, %r135, %r134;
	st.shared.u32 	[%r136], %r133;
	ld.global.u32 	%r137, [%rd59+4];
	st.shared.u32 	[%r136+4], %r137;
	ld.global.u32 	%r138, [%rd59+8];
	st.shared.u32 	[%r136+8], %r138;
	ld.global.u32 	%r139, [%rd59+12];
	st.shared.u32 	[%r136+12], %r139;
	add.s32 	%r1231, %r1231, 4;
$L__BB0_11:
	setp.eq.s32 	%p9, %r9, 0;
	@%p9 bra 	$L__BB0_14;
	shl.b32 	%r140, %r1231, 2;
	mov.u32 	%r141, g_startguess;
	add.s32 	%r1235, %r141, %r140;
	mul.wide.u32 	%rd60, %r1231, 4;
	add.s64 	%rd100, %rd1, %rd60;
	neg.s32 	%r1234, %r9;
$L__BB0_13:
	.pragma "nounroll";
	ld.global.u32 	%r142, [%rd100];
	st.shared.u32 	[%r1235], %r142;
	add.s32 	%r1235, %r1235, 4;
	add.s64 	%rd100, %rd100, 4;
	add.s32 	%r1234, %r1234, 1;
	setp.ne.s32 	%p10, %r1234, 0;
	@%p10 bra 	$L__BB0_13;
$L__BB0_14:
	setp.lt.s32 	%p11, %r101, 1;
	@%p11 bra 	$L__BB0_27;
	and.b32  	%r18, %r101, 15;
	setp.lt.u32 	%p12, %r101, 16;
	mov.b32 	%r1240, 0;
	@%p12 bra 	$L__BB0_18;
	and.b32  	%r1240, %r101, 2147483632;
	neg.s32 	%r1239, %r1240;
	mov.u32 	%r145, g_charset;
	add.s32 	%r1238, %r145, 32;
	add.s64 	%rd102, %rd2, 7;
$L__BB0_17:
	.pragma "nounroll";
	ld.global.u8 	%r146, [%rd102+-7];
	st.shared.u32 	[%r1238+-32], %r146;
	ld.global.u8 	%r147, [%rd102+-6];
	st.shared.u32 	[%r1238+-28], %r147;
	ld.global.u8 	%r148, [%rd102+-5];
	st.shared.u32 	[%r1238+-24], %r148;
	ld.global.u8 	%r149, [%rd102+-4];
	st.shared.u32 	[%r1238+-20], %r149;
	ld.global.u8 	%r150, [%rd102+-3];
	st.shared.u32 	[%r1238+-16], %r150;
	ld.global.u8 	%r151, [%rd102+-2];
	st.shared.u32 	[%r1238+-12], %r151;
	ld.global.u8 	%r152, [%rd102+-1];
	st.shared.u32 	[%r1238+-8], %r152;
	ld.global.u8 	%r153, [%rd102];
	st.shared.u32 	[%r1238+-4], %r153;
	ld.global.u8 	%r154, [%rd102+1];
	st.shared.u32 	[%r1238], %r154;
	ld.global.u8 	%r155, [%rd102+2];
	st.shared.u32 	[%r1238+4], %r155;
	ld.global.u8 	%r156, [%rd102+3];
	st.shared.u32 	[%r1238+8], %r156;
	ld.global.u8 	%r157, [%rd102+4];
	st.shared.u32 	[%r1238+12], %r157;
	ld.global.u8 	%r158, [%rd102+5];
	st.shared.u32 	[%r1238+16], %r158;
	ld.global.u8 	%r159, [%rd102+6];
	st.shared.u32 	[%r1238+20], %r159;
	ld.global.u8 	%r160, [%rd102+7];
	st.shared.u32 	[%r1238+24], %r160;
	ld.global.u8 	%r161, [%rd102+8];
	st.shared.u32 	[%r1238+28], %r161;
	add.s32 	%r1239, %r1239, 16;
	add.s64 	%rd102, %rd102, 16;
	add.s32 	%r1238, %r1238, 64;
	setp.ne.s32 	%p13, %r1239, 0;
	@%p13 bra 	$L__BB0_17;
$L__BB0_18:
	setp.eq.s32 	%p14, %r18, 0;
	@%p14 bra 	$L__BB0_27;
	and.b32  	%r30, %r101, 7;
	setp.lt.u32 	%p15, %r18, 8;
	@%p15 bra 	$L__BB0_21;
	cvt.u64.u32 	%rd61, %r1240;
	add.s64 	%rd62, %rd2, %rd61;
	ld.global.u8 	%r162, [%rd62];
	shl.b32 	%r163, %r1240, 2;
	mov.u32 	%r164, g_charset;
	add.s32 	%r165, %r164, %r163;
	st.shared.u32 	[%r165], %r162;
	ld.global.u8 	%r166, [%rd62+1];
	st.shared.u32 	[%r165+4], %r166;
	ld.global.u8 	%r167, [%rd62+2];
	st.shared.u32 	[%r165+8], %r167;
	ld.global.u8 	%r168, [%rd62+3];
	st.shared.u32 	[%r165+12], %r168;
	ld.global.u8 	%r169, [%rd62+4];
	st.shared.u32 	[%r165+16], %r169;
	ld.global.u8 	%r170, [%rd62+5];
	st.shared.u32 	[%r165+20], %r170;
	ld.global.u8 	%r171, [%rd62+6];
	st.shared.u32 	[%r165+24], %r171;
	ld.global.u8 	%r172, [%rd62+7];
	st.shared.u32 	[%r165+28], %r172;
	add.s32 	%r1240, %r1240, 8;
$L__BB0_21:
	setp.eq.s32 	%p16, %r30, 0;
	@%p16 bra 	$L__BB0_27;
	and.b32  	%r33, %r101, 3;
	setp.lt.u32 	%p17, %r30, 4;
	@%p17 bra 	$L__BB0_24;
	cvt.u64.u32 	%rd63, %r1240;
	add.s64 	%rd64, %rd2, %rd63;
	ld.global.u8 	%r173, [%rd64];
	shl.b32 	%r174, %r1240, 2;
	mov.u32 	%r175, g_charset;
	add.s32 	%r176, %r175, %r174;
	st.shared.u32 	[%r176], %r173;
	ld.global.u8 	%r177, [%rd64+1];
	st.shared.u32 	[%r176+4], %r177;
	ld.global.u8 	%r178, [%rd64+2];
	st.shared.u32 	[%r176+8], %r178;
	ld.global.u8 	%r179, [%rd64+3];
	st.shared.u32 	[%r176+12], %r179;
	add.s32 	%r1240, %r1240, 4;
$L__BB0_24:
	setp.eq.s32 	%p18, %r33, 0;
	@%p18 bra 	$L__BB0_27;
	shl.b32 	%r180, %r1240, 2;
	mov.u32 	%r181, g_charset;
	add.s32 	%r1244, %r181, %r180;
	cvt.u64.u32 	%rd65, %r1240;
	add.s64 	%rd103, %rd2, %rd65;
	neg.s32 	%r1243, %r33;
$L__BB0_26:
	.pragma "nounroll";
	ld.global.u8 	%r182, [%rd103];
	st.shared.u32 	[%r1244], %r182;
	add.s32 	%r1244, %r1244, 4;
	add.s64 	%rd103, %rd103, 1;
	add.s32 	%r1243, %r1243, 1;
	setp.ne.s32 	%p19, %r1243, 0;
	@%p19 bra 	$L__BB0_26;
$L__BB0_27:
	bar.sync 	0;
	add.s32 	%r1252, %r102, -1;
	setp.lt.s32 	%p20, %r102, 2;
	@%p20 bra 	$L__BB0_40;
	add.s32 	%r184, %r102, -2;
	and.b32  	%r43, %r1252, 15;
	setp.lt.u32 	%p21, %r184, 15;
	mov.b32 	%r1248, 0;
	@%p21 bra 	$L__BB0_31;
	and.b32  	%r1248, %r1252, -16;
	neg.s32 	%r1246, %r1248;
	mov.u32 	%r186, g_startguess;
	add.s32 	%r1245, %r186, 32;
	add.s64 	%rd104, %rd5, 32;
$L__BB0_30:
	.pragma "nounroll";
	ld.shared.u32 	%r187, [%r1245+-32];
	ld.shared.u32 	%r188, [%r1245+-28];
	ld.shared.u32 	%r189, [%r1245+-24];
	ld.shared.u32 	%r190, [%r1245+-20];
	st.local.v4.u32 	[%rd104+-32], {%r187, %r188, %r189, %r190};
	ld.shared.u32 	%r191, [%r1245+-16];
	ld.shared.u32 	%r192, [%r1245+-12];
	ld.shared.u32 	%r193, [%r1245+-8];
	ld.shared.u32 	%r194, [%r1245+-4];
	st.local.v4.u32 	[%rd104+-16], {%r191, %r192, %r193, %r194};
	ld.shared.u32 	%r195, [%r1245];
	ld.shared.u32 	%r196, [%r1245+4];
	ld.shared.u32 	%r197, [%r1245+8];
	ld.shared.u32 	%r198, [%r1245+12];
	st.local.v4.u32 	[%rd104], {%r195, %r196, %r197, %r198};
	ld.shared.u32 	%r199, [%r1245+16];
	ld.shared.u32 	%r200, [%r1245+20];
	ld.shared.u32 	%r201, [%r1245+24];
	ld.shared.u32 	%r202, [%r1245+28];
	st.local.v4.u32 	[%rd104+16], {%r199, %r200, %r201, %r202};
	add.s32 	%r1246, %r1246, 16;
	add.s32 	%r1245, %r1245, 64;
	add.s64 	%rd104, %rd104, 64;
	setp.ne.s32 	%p22, %r1246, 0;
	@%p22 bra 	$L__BB0_30;
$L__BB0_31:
	setp.eq.s32 	%p23, %r43, 0;
	@%p23 bra 	$L__BB0_40;
	and.b32  	%r51, %r1252, 7;
	setp.lt.u32 	%p24, %r43, 8;
	@%p24 bra 	$L__BB0_34;
	shl.b32 	%r203, %r1248, 2;
	mov.u32 	%r204, g_startguess;
	add.s32 	%r205, %r204, %r203;
	ld.shared.u32 	%r206, [%r205];
	mul.wide.u32 	%rd66, %r1248, 4;
	add.s64 	%rd67, %rd5, %rd66;
	st.local.u32 	[%rd67], %r206;
	ld.shared.u32 	%r207, [%r205+4];
	st.local.u32 	[%rd67+4], %r207;
	ld.shared.u32 	%r208, [%r205+8];
	st.local.u32 	[%rd67+8], %r208;
	ld.shared.u32 	%r209, [%r205+12];
	st.local.u32 	[%rd67+12], %r209;
	ld.shared.u32 	%r210, [%r205+16];
	st.local.u32 	[%rd67+16], %r210;
	ld.shared.u32 	%r211, [%r205+20];
	st.local.u32 	[%rd67+20], %r211;
	ld.shared.u32 	%r212, [%r205+24];
	st.local.u32 	[%rd67+24], %r212;
	ld.shared.u32 	%r213, [%r205+28];
	st.local.u32 	[%rd67+28], %r213;
	add.s32 	%r1248, %r1248, 8;
$L__BB0_34:
	setp.eq.s32 	%p25, %r51, 0;
	@%p25 bra 	$L__BB0_40;
	and.b32  	%r54, %r1252, 3;
	setp.lt.u32 	%p26, %r51, 4;
	@%p26 bra 	$L__BB0_37;
	shl.b32 	%r214, %r1248, 2;
	mov.u32 	%r215, g_startguess;
	add.s32 	%r216, %r215, %r214;
	ld.shared.u32 	%r217, [%r216];
	mul.wide.u32 	%rd68, %r1248, 4;
	add.s64 	%rd69, %rd5, %rd68;
	st.local.u32 	[%rd69], %r217;
	ld.shared.u32 	%r218, [%r216+4];
	st.local.u32 	[%rd69+4], %r218;
	ld.shared.u32 	%r219, [%r216+8];
	st.local.u32 	[%rd69+8], %r219;
	ld.shared.u32 	%r220, [%r216+12];
	st.local.u32 	[%rd69+12], %r220;
	add.s32 	%r1248, %r1248, 4;
$L__BB0_37:
	setp.eq.s32 	%p27, %r54, 0;
	@%p27 bra 	$L__BB0_40;
	mul.wide.u32 	%rd70, %r1248, 4;
	add.s64 	%rd105, %rd5, %rd70;
	shl.b32 	%r221, %r1248, 2;
	mov.u32 	%r222, g_startguess;
	add.s32 	%r1251, %r222, %r221;
	neg.s32 	%r1250, %r54;
$L__BB0_39:
	.pragma "nounroll";
	ld.shared.u32 	%r223, [%r1251];
	st.local.u32 	[%rd105], %r223;
	add.s64 	%rd105, %rd105, 4;
	add.s32 	%r1251, %r1251, 4;
	add.s32 	%r1250, %r1250, 1;
	setp.ne.s32 	%p28, %r1250, 0;
	@%p28 bra 	$L__BB0_39;
$L__BB0_40:
	shl.b32 	%r224, %r102, 2;
	mov.u32 	%r225, g_startguess;
	add.s32 	%r226, %r225, %r224;
	ld.shared.u32 	%r227, [%r226+-4];
	mov.u32 	%r228, %ctaid.x;
	mov.u32 	%r229, %ntid.x;
	mad.lo.s32 	%r230, %r229, %r228, %r1;
	add.s32 	%r231, %r230, %r227;
	mul.wide.s32 	%rd71, %r1252, 4;
	add.s64 	%rd72, %rd5, %rd71;
	st.local.u32 	[%rd72], %r231;
	setp.lt.s32 	%p29, %r102, 1;
	@%p29 bra 	$L__BB0_45;
$L__BB0_41:
	mul.wide.u32 	%rd73, %r1252, 4;
	add.s64 	%rd25, %rd5, %rd73;
	ld.local.u32 	%r64, [%rd25];
	setp.lt.s32 	%p30, %r64, %r101;
	@%p30 bra 	$L__BB0_45;
	rem.s32 	%r232, %r64, %r101;
	st.local.u32 	[%rd25], %r232;
	setp.eq.s32 	%p31, %r1252, 0;
	@%p31 bra 	$L__BB0_44;
	div.s32 	%r233, %r64, %r101;
	add.s32 	%r234, %r1252, -1;
	mul.wide.u32 	%rd74, %r234, 4;
	add.s64 	%rd75, %rd5, %rd74;
	ld.local.u32 	%r235, [%rd75];
	add.s32 	%r236, %r235, %r233;
	st.local.u32 	[%rd75], %r236;
$L__BB0_44:
	setp.ne.s32 	%p32, %r1252, 0;
	add.s32 	%r1252, %r1252, -1;
	@%p32 bra 	$L__BB0_41;
$L__BB0_45:
	setp.lt.s32 	%p33, %r102, 1;
	mov.b32 	%r237, 0;
	st.local.v4.u32 	[%rd6], {%r237, %r237, %r237, %r237};
	st.local.v4.u32 	[%rd6+16], {%r237, %r237, %r237, %r237};
	st.local.v4.u32 	[%rd6+32], {%r237, %r237, %r237, %r237};
	st.local.v2.u32 	[%rd6+48], {%r237, %r237};
	st.local.u32 	[%rd6+60], %r237;
	st.local.v4.u32 	[%rd6+64], {%r237, %r237, %r237, %r237};
	@%p33 bra 	$L__BB0_58;
	and.b32  	%r66, %r102, 15;
	setp.lt.u32 	%p34, %r102, 16;
	mov.b32 	%r1255, 0;
	@%p34 bra 	$L__BB0_49;
	and.b32  	%r1255, %r102, 2147483632;
	neg.s32 	%r1253, %r1255;
	add.s64 	%rd106, %rd5, 32;
	mov.u32 	%r245, g_charset;
	mov.u64 	%rd107, %rd6;
$L__BB0_48:
	.pragma "nounroll";
	ld.local.v4.u32 	{%r240, %r241, %r242, %r243}, [%rd106+-32];
	shl.b32 	%r244, %r240, 2;
	add.s32 	%r246, %r245, %r244;
	shl.b32 	%r247, %r241, 2;
	add.s32 	%r248, %r245, %r247;
	shl.b32 	%r249, %r242, 2;
	add.s32 	%r250, %r245, %r249;
	shl.b32 	%r251, %r243, 2;
	add.s32 	%r252, %r245, %r251;
	ld.local.v4.u32 	{%r253, %r254, %r255, %r256}, [%rd106+-16];
	shl.b32 	%r257, %r253, 2;
	add.s32 	%r258, %r245, %r257;
	shl.b32 	%r259, %r254, 2;
	add.s32 	%r260, %r245, %r259;
	shl.b32 	%r261, %r255, 2;
	add.s32 	%r262, %r245, %r261;
	shl.b32 	%r263, %r256, 2;
	add.s32 	%r264, %r245, %r263;
	ld.local.v4.u32 	{%r265, %r266, %r267, %r268}, [%rd106];
	shl.b32 	%r269, %r265, 2;
	add.s32 	%r270, %r245, %r269;
	shl.b32 	%r271, %r266, 2;
	add.s32 	%r272, %r245, %r271;
	shl.b32 	%r273, %r267, 2;
	add.s32 	%r274, %r245, %r273;
	shl.b32 	%r275, %r268, 2;
	add.s32 	%r276, %r245, %r275;
	ld.local.v4.u32 	{%r277, %r278, %r279, %r280}, [%rd106+16];
	shl.b32 	%r281, %r277, 2;
	add.s32 	%r282, %r245, %r281;
	shl.b32 	%r283, %r278, 2;
	add.s32 	%r284, %r245, %r283;
	shl.b32 	%r285, %r279, 2;
	add.s32 	%r286, %r245, %r285;
	shl.b32 	%r287, %r280, 2;
	add.s32 	%r288, %r245, %r287;
	ld.shared.u8 	%r289, [%r288];
	ld.shared.u8 	%r290, [%r286];
	prmt.b32 	%r291, %r290, %r289, 0x3340U;
	ld.shared.u8 	%r292, [%r284];
	ld.shared.u8 	%r293, [%r282];
	prmt.b32 	%r294, %r293, %r292, 0x3340U;
	prmt.b32 	%r295, %r294, %r291, 0x5410U;
	ld.shared.u8 	%r296, [%r276];
	ld.shared.u8 	%r297, [%r274];
	prmt.b32 	%r298, %r297, %r296, 0x3340U;
	ld.shared.u8 	%r299, [%r272];
	ld.shared.u8 	%r300, [%r270];
	prmt.b32 	%r301, %r300, %r299, 0x3340U;
	prmt.b32 	%r302, %r301, %r298, 0x5410U;
	ld.shared.u8 	%r303, [%r264];
	ld.shared.u8 	%r304, [%r262];
	prmt.b32 	%r305, %r304, %r303, 0x3340U;
	ld.shared.u8 	%r306, [%r260];
	ld.shared.u8 	%r307, [%r258];
	prmt.b32 	%r308, %r307, %r306, 0x3340U;
	prmt.b32 	%r309, %r308, %r305, 0x5410U;
	ld.shared.u8 	%r310, [%r252];
	ld.shared.u8 	%r311, [%r250];
	prmt.b32 	%r312, %r311, %r310, 0x3340U;
	ld.shared.u8 	%r313, [%r248];
	ld.shared.u8 	%r314, [%r246];
	prmt.b32 	%r315, %r314, %r313, 0x3340U;
	prmt.b32 	%r316, %r315, %r312, 0x5410U;
	st.local.v4.b32 	[%rd107], {%r316, %r309, %r302, %r295};
	add.s32 	%r1253, %r1253, 16;
	add.s64 	%rd107, %rd107, 16;
	add.s64 	%rd106, %rd106, 64;
	setp.ne.s32 	%p35, %r1253, 0;
	@%p35 bra 	$L__BB0_48;
$L__BB0_49:
	setp.eq.s32 	%p36, %r66, 0;
	@%p36 bra 	$L__BB0_58;
	and.b32  	%r72, %r102, 7;
	setp.lt.u32 	%p37, %r66, 8;
	@%p37 bra 	$L__BB0_52;
	cvt.u64.u32 	%rd76, %r1255;
	mul.wide.u32 	%rd77, %r1255, 4;
	add.s64 	%rd78, %rd5, %rd77;
	ld.local.u32 	%r317, [%rd78];
	shl.b32 	%r318, %r317, 2;
	mov.u32 	%r319, g_charset;
	add.s32 	%r320, %r319, %r318;
	ld.shared.u32 	%r321, [%r320];
	add.s64 	%rd79, %rd6, %rd76;
	st.local.u8 	[%rd79], %r321;
	ld.local.u32 	%r322, [%rd78+4];
	shl.b32 	%r323, %r322, 2;
	add.s32 	%r324, %r319, %r323;
	ld.shared.u32 	%r325, [%r324];
	st.local.u8 	[%rd79+1], %r325;
	ld.local.u32 	%r326, [%rd78+8];
	shl.b32 	%r327, %r326, 2;
	add.s32 	%r328, %r319, %r327;
	ld.shared.u32 	%r329, [%r328];
	st.local.u8 	[%rd79+2], %r329;
	ld.local.u32 	%r330, [%rd78+12];
	shl.b32 	%r331, %r330, 2;
	add.s32 	%r332, %r319, %r331;
	ld.shared.u32 	%r333, [%r332];
	st.local.u8 	[%rd79+3], %r333;
	ld.local.u32 	%r334, [%rd78+16];
	shl.b32 	%r335, %r334, 2;
	add.s32 	%r336, %r319, %r335;
	ld.shared.u32 	%r337, [%r336];
	st.local.u8 	[%rd79+4], %r337;
	ld.local.u32 	%r338, [%rd78+20];
	shl.b32 	%r339, %r338, 2;
	add.s32 	%r340, %r319, %r339;
	ld.shared.u32 	%r341, [%r340];
	st.local.u8 	[%rd79+5], %r341;
	ld.local.u32 	%r342, [%rd78+24];
	shl.b32 	%r343, %r342, 2;
	add.s32 	%r344, %r319, %r343;
	ld.shared.u32 	%r345, [%r344];
	st.local.u8 	[%rd79+6], %r345;
	ld.local.u32 	%r346, [%rd78+28];
	shl.b32 	%r347, %r346, 2;
	add.s32 	%r348, %r319, %r347;
	ld.shared.u32 	%r349, [%r348];
	st.local.u8 	[%rd79+7], %r349;
	add.s32 	%r1255, %r1255, 8;
$L__BB0_52:
	setp.eq.s32 	%p38, %r72, 0;
	@%p38 bra 	$L__BB0_58;
	and.b32  	%r75, %r102, 3;
	setp.lt.u32 	%p39, %r72, 4;
	@%p39 bra 	$L__BB0_55;
	cvt.u64.u32 	%rd80, %r1255;
	mul.wide.u32 	%rd81, %r1255, 4;
	add.s64 	%rd82, %rd5, %rd81;
	ld.local.u32 	%r350, [%rd82];
	shl.b32 	%r351, %r350, 2;
	mov.u32 	%r352, g_charset;
	add.s32 	%r353, %r352, %r351;
	ld.shared.u32 	%r354, [%r353];
	add.s64 	%rd83, %rd6, %rd80;
	st.local.u8 	[%rd83], %r354;
	ld.local.u32 	%r355, [%rd82+4];
	shl.b32 	%r356, %r355, 2;
	add.s32 	%r357, %r352, %r356;
	ld.shared.u32 	%r358, [%r357];
	st.local.u8 	[%rd83+1], %r358;
	ld.local.u32 	%r359, [%rd82+8];
	shl.b32 	%r360, %r359, 2;
	add.s32 	%r361, %r352, %r360;
	ld.shared.u32 	%r362, [%r361];
	st.local.u8 	[%rd83+2], %r362;
	ld.local.u32 	%r363, [%rd82+12];
	shl.b32 	%r364, %r363, 2;
	add.s32 	%r365, %r352, %r364;
	ld.shared.u32 	%r366, [%r365];
	st.local.u8 	[%rd83+3], %r366;
	add.s32 	%r1255, %r1255, 4;
$L__BB0_55:
	setp.eq.s32 	%p40, %r75, 0;
	@%p40 bra 	$L__BB0_58;
	cvt.u64.u32 	%rd84, %r1255;
	add.s64 	%rd109, %rd6, %rd84;
	mul.wide.u32 	%rd85, %r1255, 4;
	add.s64 	%rd108, %rd5, %rd85;
	neg.s32 	%r1257, %r75;
	mov.u32 	%r369, g_charset;
$L__BB0_57:
	.pragma "nounroll";
	ld.local.u32 	%r367, [%rd108];
	shl.b32 	%r368, %r367, 2;
	add.s32 	%r370, %r369, %r368;
	ld.shared.u32 	%r371, [%r370];
	st.local.u8 	[%rd109], %r371;
	add.s64 	%rd109, %rd109, 1;
	add.s64 	%rd108, %rd108, 4;
	add.s32 	%r1257, %r1257, 1;
	setp.ne.s32 	%p41, %r1257, 0;
	@%p41 bra 	$L__BB0_57;
$L__BB0_58:
	cvt.s64.s32 	%rd86, %r102;
	add.s64 	%rd87, %rd6, %rd86;
	mov.b16 	%rs1, 128;
	st.local.u8 	[%rd87], %rs1;
	shl.b32 	%r372, %r102, 3;
	ld.local.v4.u32 	{%r373, %r374, %r375, %r376}, [%rd6];
	add.s32 	%r377, %r373, 23766135;
	add.s32 	%r378, %r373, -680876937;
	shf.l.wrap.b32 	%r379, %r378, %r377, 7;
	add.s32 	%r380, %r379, -271733879;
	and.b32  	%r381, %r380, 895881;
	sub.s32 	%r382, 152694, %r379;
	and.b32  	%r383, %r382, 711934;
	or.b32  	%r384, %r381, %r383;
	add.s32 	%r385, %r374, %r384;
	shl.b32 	%r386, %r385, 12;
	and.b32  	%r387, %r380, -271733879;
	sub.s32 	%r388, 271733878, %r379;
	and.b32  	%r389, %r388, -1732584194;
	or.b32  	%r390, %r387, %r389;
	add.s32 	%r391, %r374, %r390;
	add.s32 	%r392, %r391, -117830708;
	shr.u32 	%r393, %r392, 20;
	add.s32 	%r394, %r379, %r393;
	add.s32 	%r395, %r386, %r394;
	add.s32 	%r396, %r395, -1869976695;
	not.b32 	%r397, %r396;
	and.b32  	%r398, %r396, %r380;
	and.b32  	%r399, %r397, 11145;
	or.b32  	%r400, %r399, %r398;
	add.s32 	%r401, %r375, %r400;
	shl.b32 	%r402, %r401, 17;
	and.b32  	%r403, %r397, -271733879;
	or.b32  	%r404, %r403, %r398;
	add.s32 	%r405, %r375, %r404;
	add.s32 	%r406, %r405, -1126478375;
	shr.u32 	%r407, %r406, 15;
	add.s32 	%r408, %r396, %r407;
	add.s32 	%r409, %r402, %r408;
	add.s32 	%r410, %r409, -1682833408;
	and.b32  	%r411, %r410, %r396;
	not.b32 	%r412, %r410;
	and.b32  	%r413, %r380, %r412;
	or.b32  	%r414, %r411, %r413;
	add.s32 	%r415, %r376, %r414;
	shl.b32 	%r416, %r415, 22;
	add.s32 	%r417, %r415, -1316259209;
	shr.u32 	%r418, %r417, 10;
	add.s32 	%r419, %r410, %r418;
	add.s32 	%r420, %r416, %r419;
	add.s32 	%r421, %r420, -1648361472;
	and.b32  	%r422, %r421, %r410;
	not.b32 	%r423, %r421;
	and.b32  	%r424, %r396, %r423;
	or.b32  	%r425, %r422, %r424;
	add.s32 	%r426, %r425, %r380;
	ld.local.v4.u32 	{%r427, %r428, %r429, %r430}, [%rd6+16];
	add.s32 	%r431, %r426, %r427;
	shl.b32 	%r432, %r431, 7;
	add.s32 	%r433, %r431, -176418897;
	shr.u32 	%r434, %r433, 25;
	add.s32 	%r435, %r421, %r432;
	add.s32 	%r436, %r435, %r434;
	add.s32 	%r437, %r436, -1106782336;
	and.b32  	%r438, %r437, %r421;
	not.b32 	%r439, %r437;
	and.b32  	%r440, %r410, %r439;
	or.b32  	%r441, %r438, %r440;
	add.s32 	%r442, %r441, %r396;
	add.s32 	%r443, %r442, %r428;
	shl.b32 	%r444, %r443, 12;
	add.s32 	%r445, %r443, 1200080426;
	shr.u32 	%r446, %r445, 20;
	add.s32 	%r447, %r437, %r444;
	add.s32 	%r448, %r447, %r446;
	add.s32 	%r449, %r448, 2086838272;
	and.b32  	%r450, %r449, %r437;
	not.b32 	%r451, %r449;
	and.b32  	%r452, %r421, %r451;
	or.b32  	%r453, %r450, %r452;
	add.s32 	%r454, %r453, %r410;
	add.s32 	%r455, %r454, %r429;
	shl.b32 	%r456, %r455, 17;
	add.s32 	%r457, %r455, -1473231341;
	shr.u32 	%r458, %r457, 15;
	add.s32 	%r459, %r449, %r456;
	add.s32 	%r460, %r459, %r458;
	add.s32 	%r461, %r460, -1943666688;
	and.b32  	%r462, %r461, %r449;
	not.b32 	%r463, %r461;
	and.b32  	%r464, %r437, %r463;
	or.b32  	%r465, %r462, %r464;
	add.s32 	%r466, %r465, %r421;
	add.s32 	%r467, %r466, %r430;
	shl.b32 	%r468, %r467, 22;
	add.s32 	%r469, %r467, -45705983;
	shr.u32 	%r470, %r469, 10;
	add.s32 	%r471, %r461, %r468;
	add.s32 	%r472, %r471, %r470;
	add.s32 	%r473, %r472, 1077936128;
	and.b32  	%r474, %r473, %r461;
	not.b32 	%r475, %r473;
	and.b32  	%r476, %r449, %r475;
	or.b32  	%r477, %r474, %r476;
	add.s32 	%r478, %r477, %r437;
	ld.local.v4.u32 	{%r479, %r81, %r480, %r481}, [%rd6+32];
	add.s32 	%r482, %r478, %r479;
	shl.b32 	%r483, %r482, 7;
	add.s32 	%r484, %r482, 1770035416;
	shr.u32 	%r485, %r484, 25;
	add.s32 	%r486, %r473, %r483;
	add.s32 	%r487, %r486, %r485;
	add.s32 	%r488, %r487, -1068733440;
	and.b32  	%r489, %r488, %r473;
	not.b32 	%r490, %r488;
	and.b32  	%r491, %r461, %r490;
	or.b32  	%r492, %r489, %r491;
	add.s32 	%r493, %r492, %r449;
	add.s32 	%r494, %r493, %r81;
	shl.b32 	%r495, %r494, 12;
	add.s32 	%r496, %r494, -1958414417;
	shr.u32 	%r497, %r496, 20;
	add.s32 	%r498, %r488, %r495;
	add.s32 	%r499, %r498, %r497;
	add.s32 	%r500, %r499, 1333456896;
	and.b32  	%r501, %r500, %r488;
	not.b32 	%r502, %r500;
	and.b32  	%r503, %r473, %r502;
	or.b32  	%r504, %r501, %r503;
	add.s32 	%r505, %r504, %r461;
	add.s32 	%r506, %r505, %r480;
	shl.b32 	%r507, %r506, 17;
	add.s32 	%r508, %r506, -42063;
	shr.u32 	%r509, %r508, 15;
	add.s32 	%r510, %r500, %r507;
	add.s32 	%r511, %r510, %r509;
	add.s32 	%r512, %r511, -1218314240;
	and.b32  	%r513, %r512, %r500;
	not.b32 	%r514, %r512;
	and.b32  	%r515, %r488, %r514;
	or.b32  	%r516, %r513, %r515;
	add.s32 	%r517, %r516, %r473;
	add.s32 	%r518, %r517, %r481;
	shl.b32 	%r519, %r518, 22;
	add.s32 	%r520, %r518, -1990404162;
	shr.u32 	%r521, %r520, 10;
	add.s32 	%r522, %r512, %r519;
	add.s32 	%r523, %r522, %r521;
	add.s32 	%r524, %r523, -276824064;
	and.b32  	%r525, %r524, %r512;
	not.b32 	%r526, %r524;
	and.b32  	%r527, %r500, %r526;
	or.b32  	%r528, %r525, %r527;
	add.s32 	%r529, %r528, %r488;
	.pragma "used_bytes_mask 61695";
	ld.local.v4.u32 	{%r530, %r531, %r532, %r533}, [%rd6+48];
	add.s32 	%r534, %r529, %r530;
	shl.b32 	%r535, %r534, 7;
	add.s32 	%r536, %r534, 1804603682;
	shr.u32 	%r537, %r536, 25;
	add.s32 	%r538, %r524, %r535;
	add.s32 	%r539, %r538, %r537;
	add.s32 	%r540, %r539, -938962688;
	and.b32  	%r541, %r540, %r524;
	not.b32 	%r542, %r540;
	and.b32  	%r543, %r512, %r542;
	or.b32  	%r544, %r541, %r543;
	add.s32 	%r545, %r544, %r500;
	add.s32 	%r546, %r545, %r531;
	shl.b32 	%r547, %r546, 12;
	add.s32 	%r548, %r546, -40341101;
	shr.u32 	%r549, %r548, 20;
	add.s32 	%r550, %r540, %r547;
	add.s32 	%r551, %r550, %r549;
	add.s32 	%r552, %r551, -2028392448;
	and.b32  	%r553, %r552, %r540;
	not.b32 	%r554, %r552;
	and.b32  	%r555, %r524, %r554;
	or.b32  	%r556, %r553, %r555;
	add.s32 	%r557, %r556, %r512;
	add.s32 	%r558, %r557, %r372;
	shl.b32 	%r559, %r558, 17;
	add.s32 	%r560, %r558, -1502002290;
	shr.u32 	%r561, %r560, 15;
	add.s32 	%r562, %r552, %r559;
	add.s32 	%r563, %r562, %r561;
	add.s32 	%r564, %r563, -2028208128;
	and.b32  	%r565, %r564, %r552;
	not.b32 	%r566, %r564;
	and.b32  	%r567, %r540, %r566;
	or.b32  	%r568, %r565, %r567;
	add.s32 	%r569, %r568, %r524;
	add.s32 	%r570, %r569, %r533;
	shl.b32 	%r571, %r570, 22;
	add.s32 	%r572, %r570, 1236535329;
	shr.u32 	%r573, %r572, 10;
	add.s32 	%r574, %r564, %r571;
	add.s32 	%r575, %r574, %r573;
	add.s32 	%r576, %r575, 138412032;
	and.b32  	%r577, %r576, %r552;
	and.b32  	%r578, %r564, %r554;
	or.b32  	%r579, %r577, %r578;
	add.s32 	%r580, %r579, %r540;
	add.s32 	%r581, %r580, %r374;
	shl.b32 	%r582, %r581, 5;
	add.s32 	%r583, %r581, -165796510;
	shr.u32 	%r584, %r583, 27;
	add.s32 	%r585, %r576, %r582;
	add.s32 	%r586, %r585, %r584;
	add.s32 	%r587, %r586, -1010521024;
	and.b32  	%r588, %r587, %r564;
	and.b32  	%r589, %r576, %r566;
	or.b32  	%r590, %r588, %r589;
	add.s32 	%r591, %r590, %r552;
	add.s32 	%r592, %r591, %r429;
	shl.b32 	%r593, %r592, 9;
	add.s32 	%r594, %r592, -1069501632;
	shr.u32 	%r595, %r594, 23;
	add.s32 	%r596, %r587, %r593;
	add.s32 	%r597, %r596, %r595;
	add.s32 	%r598, %r597, -2123988992;
	and.b32  	%r599, %r598, %r576;
	not.b32 	%r600, %r576;
	and.b32  	%r601, %r587, %r600;
	or.b32  	%r602, %r599, %r601;
	add.s32 	%r603, %r602, %r564;
	add.s32 	%r604, %r603, %r481;
	shl.b32 	%r605, %r604, 14;
	add.s32 	%r606, %r604, 643717713;
	shr.u32 	%r607, %r606, 18;
	add.s32 	%r608, %r598, %r605;
	add.s32 	%r609, %r608, %r607;
	add.s32 	%r610, %r609, -1768669184;
	and.b32  	%r611, %r610, %r587;
	not.b32 	%r612, %r587;
	and.b32  	%r613, %r598, %r612;
	or.b32  	%r614, %r611, %r613;
	add.s32 	%r615, %r614, %r576;
	add.s32 	%r616, %r615, %r373;
	shl.b32 	%r617, %r616, 20;
	add.s32 	%r618, %r616, -373897302;
	shr.u32 	%r619, %r618, 12;
	add.s32 	%r620, %r610, %r617;
	add.s32 	%r621, %r620, %r619;
	add.s32 	%r622, %r621, 2057306112;
	and.b32  	%r623, %r622, %r598;
	not.b32 	%r624, %r598;
	and.b32  	%r625, %r610, %r624;
	or.b32  	%r626, %r623, %r625;
	add.s32 	%r627, %r626, %r587;
	add.s32 	%r628, %r627, %r428;
	shl.b32 	%r629, %r628, 5;
	add.s32 	%r630, %r628, -701558691;
	shr.u32 	%r631, %r630, 27;
	add.s32 	%r632, %r622, %r629;
	add.s32 	%r633, %r632, %r631;
	add.s32 	%r634, %r633, -975041632;
	and.b32  	%r635, %r634, %r610;
	not.b32 	%r636, %r610;
	and.b32  	%r637, %r622, %r636;
	or.b32  	%r638, %r635, %r637;
	add.s32 	%r639, %r638, %r598;
	add.s32 	%r640, %r639, %r480;
	shl.b32 	%r641, %r640, 9;
	add.s32 	%r642, %r640, 38016083;
	shr.u32 	%r643, %r642, 23;
	add.s32 	%r644, %r634, %r641;
	add.s32 	%r645, %r644, %r643;
	add.s32 	%r646, %r645, -2010601984;
	and.b32  	%r647, %r646, %r622;
	not.b32 	%r648, %r622;
	and.b32  	%r649, %r634, %r648;
	or.b32  	%r650, %r647, %r649;
	add.s32 	%r651, %r650, %r610;
	add.s32 	%r652, %r651, %r533;
	shl.b32 	%r653, %r652, 14;
	add.s32 	%r654, %r652, -660478335;
	shr.u32 	%r655, %r654, 18;
	add.s32 	%r656, %r646, %r653;
	add.s32 	%r657, %r656, %r655;
	add.s32 	%r658, %r657, 2040545280;
	and.b32  	%r659, %r658, %r634;
	not.b32 	%r660, %r634;
	and.b32  	%r661, %r646, %r660;
	or.b32  	%r662, %r659, %r661;
	add.s32 	%r663, %r662, %r622;
	add.s32 	%r664, %r663, %r427;
	shl.b32 	%r665, %r664, 20;
	add.s32 	%r666, %r664, -405537848;
	shr.u32 	%r667, %r666, 12;
	add.s32 	%r668, %r658, %r665;
	add.s32 	%r669, %r668, %r667;
	add.s32 	%r670, %r669, -1132462080;
	and.b32  	%r671, %r670, %r646;
	not.b32 	%r672, %r646;
	and.b32  	%r673, %r658, %r672;
	or.b32  	%r674, %r671, %r673;
	add.s32 	%r675, %r674, %r634;
	add.s32 	%r676, %r675, %r81;
	shl.b32 	%r677, %r676, 5;
	add.s32 	%r678, %r676, 568446438;
	shr.u32 	%r679, %r678, 27;
	add.s32 	%r680, %r670, %r677;
	add.s32 	%r681, %r680, %r679;
	add.s32 	%r682, %r681, 1010416832;
	and.b32  	%r683, %r682, %r658;
	not.b32 	%r684, %r658;
	and.b32  	%r685, %r670, %r684;
	or.b32  	%r686, %r683, %r685;
	add.s32 	%r687, %r686, %r646;
	add.s32 	%r688, %r687, %r372;
	shl.b32 	%r689, %r688, 9;
	add.s32 	%r690, %r688, -1019803690;
	shr.u32 	%r691, %r690, 23;
	add.s32 	%r692, %r682, %r689;
	add.s32 	%r693, %r692, %r691;
	add.s32 	%r694, %r693, 1846520832;
	and.b32  	%r695, %r694, %r670;
	not.b32 	%r696, %r670;
	and.b32  	%r697, %r682, %r696;
	or.b32  	%r698, %r695, %r697;
	add.s32 	%r699, %r698, %r658;
	add.s32 	%r700, %r699, %r376;
	shl.b32 	%r701, %r700, 14;
	add.s32 	%r702, %r700, -187363961;
	shr.u32 	%r703, %r702, 18;
	add.s32 	%r704, %r694, %r701;
	add.s32 	%r705, %r704, %r703;
	add.s32 	%r706, %r705, 1130479616;
	and.b32  	%r707, %r706, %r682;
	not.b32 	%r708, %r682;
	and.b32  	%r709, %r694, %r708;
	or.b32  	%r710, %r707, %r709;
	add.s32 	%r711, %r710, %r670;
	add.s32 	%r712, %r711, %r479;
	shl.b32 	%r713, %r712, 20;
	add.s32 	%r714, %r712, 1163531501;
	shr.u32 	%r715, %r714, 12;
	add.s32 	%r716, %r706, %r713;
	add.s32 	%r717, %r716, %r715;
	add.s32 	%r718, %r717, 1322254336;
	and.b32  	%r719, %r718, %r694;
	not.b32 	%r720, %r694;
	and.b32  	%r721, %r706, %r720;
	or.b32  	%r722, %r719, %r721;
	add.s32 	%r723, %r722, %r682;
	add.s32 	%r724, %r723, %r531;
	shl.b32 	%r725, %r724, 5;
	add.s32 	%r726, %r724, -1444681467;
	shr.u32 	%r727, %r726, 27;
	add.s32 	%r728, %r718, %r725;
	add.s32 	%r729, %r728, %r727;
	add.s32 	%r730, %r729, 1014833312;
	and.b32  	%r731, %r730, %r706;
	not.b32 	%r732, %r706;
	and.b32  	%r733, %r718, %r732;
	or.b32  	%r734, %r731, %r733;
	add.s32 	%r735, %r734, %r694;
	add.s32 	%r736, %r735, %r375;
	shl.b32 	%r737, %r736, 9;
	add.s32 	%r738, %r736, -51403784;
	shr.u32 	%r739, %r738, 23;
	add.s32 	%r740, %r730, %r737;
	add.s32 	%r741, %r740, %r739;
	add.s32 	%r742, %r741, -548933632;
	and.b32  	%r743, %r742, %r718;
	not.b32 	%r744, %r718;
	and.b32  	%r745, %r730, %r744;
	or.b32  	%r746, %r743, %r745;
	add.s32 	%r747, %r746, %r706;
	add.s32 	%r748, %r747, %r430;
	shl.b32 	%r749, %r748, 14;
	add.s32 	%r750, %r748, 1735328473;
	shr.u32 	%r751, %r750, 18;
	add.s32 	%r752, %r742, %r749;
	add.s32 	%r753, %r752, %r751;
	add.s32 	%r754, %r753, -1061797888;
	and.b32  	%r755, %r754, %r730;
	not.b32 	%r756, %r730;
	and.b32  	%r757, %r742, %r756;
	or.b32  	%r758, %r755, %r757;
	add.s32 	%r759, %r758, %r718;
	add.s32 	%r760, %r759, %r530;
	shl.b32 	%r761, %r760, 20;
	add.s32 	%r762, %r760, -1926607734;
	shr.u32 	%r763, %r762, 12;
	add.s32 	%r764, %r754, %r761;
	add.s32 	%r765, %r764, %r763;
	add.s32 	%r766, %r765, -929038336;
	xor.b32  	%r767, %r754, %r742;
	xor.b32  	%r768, %r767, %r766;
	add.s32 	%r769, %r768, %r730;
	add.s32 	%r770, %r769, %r428;
	shl.b32 	%r771, %r770, 4;
	add.s32 	%r772, %r770, -378558;
	shr.u32 	%r773, %r772, 28;
	add.s32 	%r774, %r766, %r771;
	add.s32 	%r775, %r774, %r773;
	add.s32 	%r776, %r775, -6056928;
	xor.b32  	%r777, %r766, %r754;
	xor.b32  	%r778, %r777, %r776;
	add.s32 	%r779, %r778, %r742;
	add.s32 	%r780, %r779, %r479;
	shl.b32 	%r781, %r780, 11;
	add.s32 	%r782, %r780, -2022574463;
	shr.u32 	%r783, %r782, 21;
	add.s32 	%r784, %r776, %r781;
	add.s32 	%r785, %r784, %r783;
	add.s32 	%r786, %r785, -1884026880;
	xor.b32  	%r787, %r776, %r766;
	xor.b32  	%r788, %r787, %r786;
	add.s32 	%r789, %r788, %r754;
	add.s32 	%r790, %r789, %r481;
	shl.b32 	%r791, %r790, 16;
	add.s32 	%r792, %r790, 1839030562;
	shr.u32 	%r793, %r792, 16;
	add.s32 	%r794, %r786, %r791;
	add.s32 	%r795, %r794, %r793;
	add.s32 	%r796, %r795, 1629618176;
	xor.b32  	%r797, %r786, %r776;
	xor.b32  	%r798, %r797, %r796;
	add.s32 	%r799, %r798, %r766;
	add.s32 	%r800, %r799, %r372;
	shl.b32 	%r801, %r800, 23;
	add.s32 	%r802, %r800, -35309556;
	shr.u32 	%r803, %r802, 9;
	add.s32 	%r804, %r796, %r801;
	add.s32 	%r805, %r804, %r803;
	add.s32 	%r806, %r805, 100663296;
	xor.b32  	%r807, %r796, %r786;
	xor.b32  	%r808, %r807, %r806;
	add.s32 	%r809, %r808, %r776;
	add.s32 	%r810, %r809, %r374;
	shl.b32 	%r811, %r810, 4;
	add.s32 	%r812, %r810, -1530992060;
	shr.u32 	%r813, %r812, 28;
	add.s32 	%r814, %r806, %r811;
	add.s32 	%r815, %r814, %r813;
	add.s32 	%r816, %r815, 1273930816;
	xor.b32  	%r817, %r806, %r796;
	xor.b32  	%r818, %r817, %r816;
	add.s32 	%r819, %r818, %r786;
	add.s32 	%r820, %r819, %r427;
	shl.b32 	%r821, %r820, 11;
	add.s32 	%r822, %r820, 1272893353;
	shr.u32 	%r823, %r822, 21;
	add.s32 	%r824, %r816, %r821;
	add.s32 	%r825, %r824, %r823;
	add.s32 	%r826, %r825, -159561728;
	xor.b32  	%r827, %r816, %r806;
	xor.b32  	%r828, %r827, %r826;
	add.s32 	%r829, %r828, %r796;
	add.s32 	%r830, %r829, %r430;
	shl.b32 	%r831, %r830, 16;
	add.s32 	%r832, %r830, -155497632;
	shr.u32 	%r833, %r832, 16;
	add.s32 	%r834, %r826, %r831;
	add.s32 	%r835, %r834, %r833;
	add.s32 	%r836, %r835, 1264582656;
	xor.b32  	%r837, %r826, %r816;
	xor.b32  	%r838, %r837, %r836;
	add.s32 	%r839, %r838, %r806;
	add.s32 	%r840, %r839, %r480;
	shl.b32 	%r841, %r840, 23;
	add.s32 	%r842, %r840, -1094730640;
	shr.u32 	%r843, %r842, 9;
	add.s32 	%r844, %r836, %r841;
	add.s32 	%r845, %r844, %r843;
	add.s32 	%r846, %r845, 939524096;
	xor.b32  	%r847, %r836, %r826;
	xor.b32  	%r848, %r847, %r846;
	add.s32 	%r849, %r848, %r816;
	add.s32 	%r850, %r849, %r531;
	shl.b32 	%r851, %r850, 4;
	add.s32 	%r852, %r850, 681279174;
	shr.u32 	%r853, %r852, 28;
	add.s32 	%r854, %r846, %r851;
	add.s32 	%r855, %r854, %r853;
	add.s32 	%r856, %r855, -1984435104;
	xor.b32  	%r857, %r846, %r836;
	xor.b32  	%r858, %r857, %r856;
	add.s32 	%r859, %r858, %r826;
	add.s32 	%r860, %r859, %r373;
	shl.b32 	%r861, %r860, 11;
	add.s32 	%r862, %r860, -358537222;
	shr.u32 	%r863, %r862, 21;
	add.s32 	%r864, %r856, %r861;
	add.s32 	%r865, %r864, %r863;
	add.s32 	%r866, %r865, 155176960;
	xor.b32  	%r867, %r856, %r846;
	xor.b32  	%r868, %r867, %r866;
	add.s32 	%r869, %r868, %r836;
	add.s32 	%r870, %r869, %r376;
	shl.b32 	%r871, %r870, 16;
	add.s32 	%r872, %r870, -722521979;
	shr.u32 	%r873, %r872, 16;
	add.s32 	%r874, %r866, %r871;
	add.s32 	%r875, %r874, %r873;
	add.s32 	%r876, %r875, 814022656;
	xor.b32  	%r877, %r866, %r856;
	xor.b32  	%r878, %r877, %r876;
	add.s32 	%r879, %r878, %r846;
	add.s32 	%r880, %r879, %r429;
	shl.b32 	%r881, %r880, 23;
	add.s32 	%r882, %r880, 76029189;
	shr.u32 	%r883, %r882, 9;
	add.s32 	%r884, %r876, %r881;
	add.s32 	%r885, %r884, %r883;
	add.s32 	%r886, %r885, -2105540608;
	xor.b32  	%r887, %r876, %r866;
	xor.b32  	%r888, %r887, %r886;
	add.s32 	%r889, %r888, %r856;
	add.s32 	%r890, %r889, %r81;
	shl.b32 	%r891, %r890, 4;
	add.s32 	%r892, %r890, -640364487;
	shr.u32 	%r893, %r892, 28;
	add.s32 	%r894, %r886, %r891;
	add.s32 	%r895, %r894, %r893;
	add.s32 	%r896, %r895, -1655897200;
	xor.b32  	%r897, %r886, %r876;
	xor.b32  	%r898, %r897, %r896;
	add.s32 	%r899, %r898, %r866;
	add.s32 	%r900, %r899, %r530;
	shl.b32 	%r901, %r900, 11;
	add.s32 	%r902, %r900, -421815835;
	shr.u32 	%r903, %r902, 21;
	add.s32 	%r904, %r896, %r901;
	add.s32 	%r905, %r904, %r903;
	add.s32 	%r906, %r905, -590403584;
	xor.b32  	%r907, %r896, %r886;
	xor.b32  	%r908, %r907, %r906;
	add.s32 	%r909, %r908, %r876;
	add.s32 	%r910, %r909, %r533;
	shl.b32 	%r911, %r910, 16;
	add.s32 	%r912, %r910, 530742520;
	shr.u32 	%r913, %r912, 16;
	add.s32 	%r914, %r906, %r911;
	add.s32 	%r915, %r914, %r913;
	add.s32 	%r916, %r915, 2096627712;
	xor.b32  	%r917, %r906, %r896;
	xor.b32  	%r918, %r917, %r916;
	add.s32 	%r919, %r918, %r886;
	add.s32 	%r920, %r919, %r375;
	shl.b32 	%r921, %r920, 23;
	add.s32 	%r922, %r920, -995338651;
	shr.u32 	%r923, %r922, 9;
	add.s32 	%r924, %r916, %r921;
	add.s32 	%r925, %r924, %r923;
	add.s32 	%r926, %r925, 847249408;
	not.b32 	%r927, %r906;
	or.b32  	%r928, %r926, %r927;
	xor.b32  	%r929, %r928, %r916;
	add.s32 	%r930, %r929, %r896;
	add.s32 	%r931, %r930, %r373;
	shl.b32 	%r932, %r931, 6;
	add.s32 	%r933, %r931, -198630844;
	shr.u32 	%r934, %r933, 26;
	add.s32 	%r935, %r926, %r932;
	add.s32 	%r936, %r935, %r934;
	add.s32 	%r937, %r936, 172527872;
	not.b32 	%r938, %r916;
	or.b32  	%r939, %r937, %r938;
	xor.b32  	%r940, %r939, %r926;
	add.s32 	%r941, %r940, %r906;
	add.s32 	%r942, %r941, %r430;
	shl.b32 	%r943, %r942, 10;
	add.s32 	%r944, %r942, 1126891415;
	shr.u32 	%r945, %r944, 22;
	add.s32 	%r946, %r937, %r943;
	add.s32 	%r947, %r946, %r945;
	add.s32 	%r948, %r947, -1409393664;
	not.b32 	%r949, %r926;
	or.b32  	%r950, %r948, %r949;
	xor.b32  	%r951, %r950, %r937;
	add.s32 	%r952, %r951, %r916;
	add.s32 	%r953, %r952, %r372;
	shl.b32 	%r954, %r953, 15;
	add.s32 	%r955, %r953, -1416354905;
	shr.u32 	%r956, %r955, 17;
	add.s32 	%r957, %r948, %r954;
	add.s32 	%r958, %r957, %r956;
	add.s32 	%r959, %r958, 299073536;
	not.b32 	%r960, %r937;
	or.b32  	%r961, %r959, %r960;
	xor.b32  	%r962, %r961, %r948;
	add.s32 	%r963, %r962, %r926;
	add.s32 	%r964, %r963, %r428;
	shl.b32 	%r965, %r964, 21;
	add.s32 	%r966, %r964, -57434055;
	shr.u32 	%r967, %r966, 11;
	add.s32 	%r968, %r959, %r965;
	add.s32 	%r969, %r968, %r967;
	add.s32 	%r970, %r969, 119537664;
	not.b32 	%r971, %r948;
	or.b32  	%r972, %r970, %r971;
	xor.b32  	%r973, %r972, %r959;
	add.s32 	%r974, %r973, %r937;
	add.s32 	%r975, %r974, %r530;
	shl.b32 	%r976, %r975, 6;
	add.s32 	%r977, %r975, 1700485571;
	shr.u32 	%r978, %r977, 26;
	add.s32 	%r979, %r970, %r976;
	add.s32 	%r980, %r979, %r978;
	add.s32 	%r981, %r980, 1456894144;
	not.b32 	%r982, %r959;
	or.b32  	%r983, %r981, %r982;
	xor.b32  	%r984, %r983, %r970;
	add.s32 	%r985, %r984, %r948;
	add.s32 	%r986, %r985, %r376;
	shl.b32 	%r987, %r986, 10;
	add.s32 	%r988, %r986, -1894986606;
	shr.u32 	%r989, %r988, 22;
	add.s32 	%r990, %r981, %r987;
	add.s32 	%r991, %r990, %r989;
	add.s32 	%r992, %r991, 858933248;
	not.b32 	%r993, %r970;
	or.b32  	%r994, %r992, %r993;
	xor.b32  	%r995, %r994, %r981;
	add.s32 	%r996, %r995, %r959;
	add.s32 	%r997, %r996, %r480;
	shl.b32 	%r998, %r997, 15;
	add.s32 	%r999, %r997, -1051523;
	shr.u32 	%r1000, %r999, 17;
	add.s32 	%r1001, %r992, %r998;
	add.s32 	%r1002, %r1001, %r1000;
	add.s32 	%r1003, %r1002, -96567296;
	not.b32 	%r1004, %r981;
	or.b32  	%r1005, %r1003, %r1004;
	xor.b32  	%r1006, %r1005, %r992;
	add.s32 	%r1007, %r1006, %r970;
	add.s32 	%r1008, %r1007, %r374;
	shl.b32 	%r1009, %r1008, 21;
	add.s32 	%r1010, %r1008, -2054922799;
	shr.u32 	%r1011, %r1010, 11;
	add.s32 	%r1012, %r1003, %r1009;
	add.s32 	%r1013, %r1012, %r1011;
	add.s32 	%r1014, %r1013, -1172307968;
	not.b32 	%r1015, %r992;
	or.b32  	%r1016, %r1014, %r1015;
	xor.b32  	%r1017, %r1016, %r1003;
	add.s32 	%r1018, %r1017, %r981;
	add.s32 	%r1019, %r1018, %r479;
	shl.b32 	%r1020, %r1019, 6;
	add.s32 	%r1021, %r1019, 1873313359;
	shr.u32 	%r1022, %r1021, 26;
	add.s32 	%r1023, %r1014, %r1020;
	add.s32 	%r1024, %r1023, %r1022;
	add.s32 	%r1025, %r1024, -367029312;
	not.b32 	%r1026, %r1003;
	or.b32  	%r1027, %r1025, %r1026;
	xor.b32  	%r1028, %r1027, %r1014;
	add.s32 	%r1029, %r1028, %r992;
	add.s32 	%r1030, %r1029, %r533;
	shl.b32 	%r1031, %r1030, 10;
	add.s32 	%r1032, %r1030, -30611744;
	shr.u32 	%r1033, %r1032, 22;
	add.s32 	%r1034, %r1025, %r1031;
	add.s32 	%r1035, %r1034, %r1033;
	add.s32 	%r1036, %r1035, -1281654784;
	not.b32 	%r1037, %r1014;
	or.b32  	%r1038, %r1036, %r1037;
	xor.b32  	%r1039, %r1038, %r1025;
	add.s32 	%r1040, %r1039, %r1003;
	add.s32 	%r1041, %r1040, %r429;
	shl.b32 	%r1042, %r1041, 15;
	add.s32 	%r1043, %r1041, -1560198380;
	shr.u32 	%r1044, %r1043, 17;
	add.s32 	%r1045, %r1036, %r1042;
	add.s32 	%r1046, %r1045, %r1044;
	add.s32 	%r1047, %r1046, -1584791552;
	not.b32 	%r1048, %r1025;
	or.b32  	%r1049, %r1047, %r1048;
	xor.b32  	%r1050, %r1049, %r1036;
	add.s32 	%r1051, %r1050, %r1014;
	add.s32 	%r1052, %r1051, %r531;
	shl.b32 	%r1053, %r1052, 21;
	add.s32 	%r1054, %r1052, 1309151649;
	shr.u32 	%r1055, %r1054, 11;
	add.s32 	%r1056, %r1047, %r1053;
	add.s32 	%r1057, %r1056, %r1055;
	add.s32 	%r1058, %r1057, 874512384;
	not.b32 	%r1059, %r1036;
	or.b32  	%r1060, %r1058, %r1059;
	xor.b32  	%r1061, %r1060, %r1047;
	add.s32 	%r1062, %r1061, %r1025;
	add.s32 	%r1063, %r1062, %r427;
	shl.b32 	%r1064, %r1063, 6;
	add.s32 	%r1065, %r1063, -145523070;
	shr.u32 	%r1066, %r1065, 26;
	add.s32 	%r1067, %r1058, %r1064;
	add.s32 	%r1068, %r1067, %r1066;
	add.s32 	%r1069, %r1068, -723541888;
	not.b32 	%r1070, %r1047;
	or.b32  	%r1071, %r1069, %r1070;
	xor.b32  	%r1072, %r1071, %r1058;
	add.s32 	%r1073, %r1072, %r1036;
	add.s32 	%r1074, %r1073, %r481;
	shl.b32 	%r1075, %r1074, 10;
	add.s32 	%r1076, %r1074, -1120210379;
	shr.u32 	%r1077, %r1076, 22;
	add.s32 	%r1078, %r1069, %r1075;
	add.s32 	%r1079, %r1078, %r1077;
	add.s32 	%r82, %r1079, -339160064;
	not.b32 	%r1080, %r1058;
	or.b32  	%r1081, %r82, %r1080;
	xor.b32  	%r1082, %r1081, %r1069;
	add.s32 	%r1083, %r1082, %r1047;
	add.s32 	%r1084, %r1083, %r375;
	shl.b32 	%r1085, %r1084, 15;
	add.s32 	%r1086, %r1084, 718787259;
	shr.u32 	%r1087, %r1086, 17;
	add.s32 	%r1088, %r82, %r1085;
	add.s32 	%r1089, %r1088, %r1087;
	add.s32 	%r83, %r1089, -379748352;
	not.b32 	%r1090, %r1069;
	or.b32  	%r1091, %r83, %r1090;
	xor.b32  	%r1092, %r1091, %r82;
	add.s32 	%r84, %r1092, %r1058;
	add.s32 	%r1093, %r1068, 1009042305;
	ld.global.u32 	%r1094, [%rd4];
	setp.ne.s32 	%p42, %r1094, %r1093;
	@%p42 bra 	$L__BB0_75;
	add.s32 	%r1095, %r84, %r81;
	add.s32 	%r1096, %r1095, -343485551;
	shr.u32 	%r1097, %r1096, 11;
	shl.b32 	%r1098, %r1095, 21;
	add.s32 	%r1099, %r83, %r1098;
	add.s32 	%r1100, %r1099, %r1097;
	add.s32 	%r1101, %r1100, 1642965897;
	ld.global.u32 	%r1102, [%rd4+4];
	setp.ne.s32 	%p43, %r1102, %r1101;
	@%p43 bra 	$L__BB0_75;
	ld.global.u32 	%r1103, [%rd4+8];
	add.s32 	%r1104, %r83, -1732584194;
	setp.ne.s32 	%p44, %r1103, %r1104;
	@%p44 bra 	$L__BB0_75;
	ld.global.u32 	%r1105, [%rd4+12];
	add.s32 	%r1106, %r82, 271733878;
	setp.ne.s32 	%p45, %r1105, %r1106;
	@%p45 bra 	$L__BB0_75;
	ld.param.u64 	%rd99, [_Z9md5KernelPiPhS0_iS0_S_i_param_5];
	setp.lt.s32 	%p46, %r102, 1;
	cvta.to.global.u64 	%rd88, %rd99;
	mov.b32 	%r1107, 1;
	st.global.u32 	[%rd88], %r1107;
	@%p46 bra 	$L__BB0_75;
	and.b32  	%r85, %r102, 15;
	setp.lt.u32 	%p47, %r102, 16;
	mov.b32 	%r1260, 0;
	@%p47 bra 	$L__BB0_66;
	and.b32  	%r1110, %r102, 2147483632;
	neg.s32 	%r1258, %r1110;
	add.s64 	%rd111, %rd5, 32;
	add.s64 	%rd110, %rd3, 7;
	mov.b32 	%r1260, 0;
	mov.u32 	%r1116, g_charset;
$L__BB0_65:
	.pragma "nounroll";
	ld.local.v4.u32 	{%r1111, %r1112, %r1113, %r1114}, [%rd111+-32];
	shl.b32 	%r1115, %r1111, 2;
	add.s32 	%r1117, %r1116, %r1115;
	ld.shared.u32 	%r1118, [%r1117];
	st.global.u8 	[%rd110+-7], %r1118;
	shl.b32 	%r1119, %r1112, 2;
	add.s32 	%r1120, %r1116, %r1119;
	ld.shared.u32 	%r1121, [%r1120];
	st.global.u8 	[%rd110+-6], %r1121;
	shl.b32 	%r1122, %r1113, 2;
	add.s32 	%r1123, %r1116, %r1122;
	ld.shared.u32 	%r1124, [%r1123];
	st.global.u8 	[%rd110+-5], %r1124;
	shl.b32 	%r1125, %r1114, 2;
	add.s32 	%r1126, %r1116, %r1125;
	ld.shared.u32 	%r1127, [%r1126];
	st.global.u8 	[%rd110+-4], %r1127;
	ld.local.v4.u32 	{%r1128, %r1129, %r1130, %r1131}, [%rd111+-16];
	shl.b32 	%r1132, %r1128, 2;
	add.s32 	%r1133, %r1116, %r1132;
	ld.shared.u32 	%r1134, [%r1133];
	st.global.u8 	[%rd110+-3], %r1134;
	shl.b32 	%r1135, %r1129, 2;
	add.s32 	%r1136, %r1116, %r1135;
	ld.shared.u32 	%r1137, [%r1136];
	st.global.u8 	[%rd110+-2], %r1137;
	shl.b32 	%r1138, %r1130, 2;
	add.s32 	%r1139, %r1116, %r1138;
	ld.shared.u32 	%r1140, [%r1139];
	st.global.u8 	[%rd110+-1], %r1140;
	shl.b32 	%r1141, %r1131, 2;
	add.s32 	%r1142, %r1116, %r1141;
	ld.shared.u32 	%r1143, [%r1142];
	st.global.u8 	[%rd110], %r1143;
	ld.local.v4.u32 	{%r1144, %r1145, %r1146, %r1147}, [%rd111];
	shl.b32 	%r1148, %r1144, 2;
	add.s32 	%r1149, %r1116, %r1148;
	ld.shared.u32 	%r1150, [%r1149];
	st.global.u8 	[%rd110+1], %r1150;
	shl.b32 	%r1151, %r1145, 2;
	add.s32 	%r1152, %r1116, %r1151;
	ld.shared.u32 	%r1153, [%r1152];
	st.global.u8 	[%rd110+2], %r1153;
	shl.b32 	%r1154, %r1146, 2;
	add.s32 	%r1155, %r1116, %r1154;
	ld.shared.u32 	%r1156, [%r1155];
	st.global.u8 	[%rd110+3], %r1156;
	shl.b32 	%r1157, %r1147, 2;
	add.s32 	%r1158, %r1116, %r1157;
	ld.shared.u32 	%r1159, [%r1158];
	st.global.u8 	[%rd110+4], %r1159;
	ld.local.v4.u32 	{%r1160, %r1161, %r1162, %r1163}, [%rd111+16];
	shl.b32 	%r1164, %r1160, 2;
	add.s32 	%r1165, %r1116, %r1164;
	ld.shared.u32 	%r1166, [%r1165];
	st.global.u8 	[%rd110+5], %r1166;
	shl.b32 	%r1167, %r1161, 2;
	add.s32 	%r1168, %r1116, %r1167;
	ld.shared.u32 	%r1169, [%r1168];
	st.global.u8 	[%rd110+6], %r1169;
	shl.b32 	%r1170, %r1162, 2;
	add.s32 	%r1171, %r1116, %r1170;
	ld.shared.u32 	%r1172, [%r1171];
	st.global.u8 	[%rd110+7], %r1172;
	shl.b32 	%r1173, %r1163, 2;
	add.s32 	%r1174, %r1116, %r1173;
	ld.shared.u32 	%r1175, [%r1174];
	st.global.u8 	[%rd110+8], %r1175;
	add.s32 	%r1260, %r1260, 16;
	add.s32 	%r1258, %r1258, 16;
	add.s64 	%rd111, %rd111, 64;
	add.s64 	%rd110, %rd110, 16;
	setp.ne.s32 	%p48, %r1258, 0;
	@%p48 bra 	$L__BB0_65;
$L__BB0_66:
	setp.eq.s32 	%p49, %r85, 0;
	@%p49 bra 	$L__BB0_75;
	and.b32  	%r92, %r102, 7;
	setp.lt.u32 	%p50, %r85, 8;
	@%p50 bra 	$L__BB0_69;
	cvt.u64.u32 	%rd89, %r1260;
	mul.wide.u32 	%rd90, %r1260, 4;
	add.s64 	%rd91, %rd5, %rd90;
	ld.local.u32 	%r1176, [%rd91];
	shl.b32 	%r1177, %r1176, 2;
	mov.u32 	%r1178, g_charset;
	add.s32 	%r1179, %r1178, %r1177;
	ld.shared.u32 	%r1180, [%r1179];
	add.s64 	%rd92, %rd3, %rd89;
	st.global.u8 	[%rd92], %r1180;
	ld.local.u32 	%r1181, [%rd91+4];
	shl.b32 	%r1182, %r1181, 2;
	add.s32 	%r1183, %r1178, %r1182;
	ld.shared.u32 	%r1184, [%r1183];
	st.global.u8 	[%rd92+1], %r1184;
	ld.local.u32 	%r1185, [%rd91+8];
	shl.b32 	%r1186, %r1185, 2;
	add.s32 	%r1187, %r1178, %r1186;
	ld.shared.u32 	%r1188, [%r1187];
	st.global.u8 	[%rd92+2], %r1188;
	ld.local.u32 	%r1189, [%rd91+12];
	shl.b32 	%r1190, %r1189, 2;
	add.s32 	%r1191, %r1178, %r1190;
	ld.shared.u32 	%r1192, [%r1191];
	st.global.u8 	[%rd92+3], %r1192;
	ld.local.u32 	%r1193, [%rd91+16];
	shl.b32 	%r1194, %r1193, 2;
	add.s32 	%r1195, %r1178, %r1194;
	ld.shared.u32 	%r1196, [%r1195];
	st.global.u8 	[%rd92+4], %r1196;
	ld.local.u32 	%r1197, [%rd91+20];
	shl.b32 	%r1198, %r1197, 2;
	add.s32 	%r1199, %r1178, %r1198;
	ld.shared.u32 	%r1200, [%r1199];
	st.global.u8 	[%rd92+5], %r1200;
	ld.local.u32 	%r1201, [%rd91+24];
	shl.b32 	%r1202, %r1201, 2;
	add.s32 	%r1203, %r1178, %r1202;
	ld.shared.u32 	%r1204, [%r1203];
	st.global.u8 	[%rd92+6], %r1204;
	ld.local.u32 	%r1205, [%rd91+28];
	shl.b32 	%r1206, %r1205, 2;
	add.s32 	%r1207, %r1178, %r1206;
	ld.shared.u32 	%r1208, [%r1207];
	st.global.u8 	[%rd92+7], %r1208;
	add.s32 	%r1260, %r1260, 8;
$L__BB0_69:
	setp.eq.s32 	%p51, %r92, 0;
	@%p51 bra 	$L__BB0_75;
	and.b32  	%r95, %r102, 3;
	setp.lt.u32 	%p52, %r92, 4;
	@%p52 bra 	$L__BB0_72;
	cvt.u64.u32 	%rd93, %r1260;
	mul.wide.u32 	%rd94, %r1260, 4;
	add.s64 	%rd95, %rd5, %rd94;
	ld.local.u32 	%r1209, [%rd95];
	shl.b32 	%r1210, %r1209, 2;
	mov.u32 	%r1211, g_charset;
	add.s32 	%r1212, %r1211, %r1210;
	ld.shared.u32 	%r1213, [%r1212];
	add.s64 	%rd96, %rd3, %rd93;
	st.global.u8 	[%rd96], %r1213;
	ld.local.u32 	%r1214, [%rd95+4];
	shl.b32 	%r1215, %r1214, 2;
	add.s32 	%r1216, %r1211, %r1215;
	ld.shared.u32 	%r1217, [%r1216];
	st.global.u8 	[%rd96+1], %r1217;
	ld.local.u32 	%r1218, [%rd95+8];
	shl.b32 	%r1219, %r1218, 2;
	add.s32 	%r1220, %r1211, %r1219;
	ld.shared.u32 	%r1221, [%r1220];
	st.global.u8 	[%rd96+2], %r1221;
	ld.local.u32 	%r1222, [%rd95+12];
	shl.b32 	%r1223, %r1222, 2;
	add.s32 	%r1224, %r1211, %r1223;
	ld.shared.u32 	%r1225, [%r1224];
	st.global.u8 	[%rd96+3], %r1225;
	add.s32 	%r1260, %r1260, 4;
$L__BB0_72:
	setp.eq.s32 	%p53, %r95, 0;
	@%p53 bra 	$L__BB0_75;
	cvt.u64.u32 	%rd97, %r1260;
	add.s64 	%rd113, %rd3, %rd97;
	mul.wide.u32 	%rd98, %r1260, 4;
	add.s64 	%rd112, %rd5, %rd98;
	neg.s32 	%r1263, %r95;
	mov.u32 	%r1228, g_charset;
$L__BB0_74:
	.pragma "nounroll";
	ld.local.u32 	%r1226, [%rd112];
	shl.b32 	%r1227, %r1226, 2;
	add.s32 	%r1229, %r1228, %r1227;
	ld.shared.u32 	%r1230, [%r1229];
	st.global.u8 	[%rd113], %r1230;
	add.s64 	%rd113, %rd113, 1;
	add.s64 	%rd112, %rd112, 4;
	add.s32 	%r1263, %r1263, 1;
	setp.ne.s32 	%p54, %r1263, 0;
	@%p54 bra 	$L__BB0_74;
$L__BB0_75:
	ret;

}


// ===== COMPILED SASS (sm_100) =====

	.target	sm_100

	.elftype	@"ET_EXEC"


//--------------------- .note.nv.tkinfo           --------------------------
	.section	.note.nv.tkinfo,"",@"SHT_NOTE"
	.sectionflags	@"SHF_NOTE_NV_TKINFO"
	.tkinfo
        /*0018*/ 	.word	0x00000002
        /*0030*/ 	.string	""
        /*0030*/ 	.string	"ptxas"
        /*0030*/ 	.string	"Cuda compilation tools, release 13.0, V13.0.88"
        /*0030*/ 	.string	"Build cuda_13.0.r13.0/compiler.36424714_0"
        /*0030*/ 	.string	"-arch sm_100 -m 64 "



//--------------------- .note.nv.cuinfo           --------------------------
	.section	.note.nv.cuinfo,"",@"SHT_NOTE"
	.sectionflags	@"SHF_NOTE_NV_CUINFO"
        /*0018*/ 	.short	0x0002
        /*001a*/ 	.short	0x0064
        /*001c*/ 	.short	0x0082
	.zero		2


//--------------------- .nv.info                  --------------------------
	.section	.nv.info,"",@"SHT_CUDA_INFO"
	.align	4


	//----- nvinfo : EIATTR_REGCOUNT
	.align		4
        /*0000*/ 	.byte	0x04, 0x2f
        /*0002*/ 	.short	(.L_1 - .L_0)
	.align		4
.L_0:
        /*0004*/ 	.word	index@(_Z9md5KernelPiPhS0_iS0_S_i)
        /*0008*/ 	.word	0x00000020


	//----- nvinfo : EIATTR_FRAME_SIZE
	.align		4
.L_1:
        /*000c*/ 	.byte	0x04, 0x11
        /*000e*/ 	.short	(.L_3 - .L_2)
	.align		4
.L_2:
        /*0010*/ 	.word	index@(_Z9md5KernelPiPhS0_iS0_S_i)
        /*0014*/ 	.word	0x000000a0


	//----- nvinfo : EIATTR_MIN_STACK_SIZE
	.align		4
.L_3:
        /*0018*/ 	.byte	0x04, 0x12
        /*001a*/ 	.short	(.L_5 - .L_4)
	.align		4
.L_4:
        /*001c*/ 	.word	index@(_Z9md5KernelPiPhS0_iS0_S_i)
        /*0020*/ 	.word	0x000000a0
.L_5:


//--------------------- .nv.compat                --------------------------
	.section	.nv.compat,"",@"SHT_CUDA_COMPAT_INFO"
	.align	4
        /*0000*/ 	.byte	0x02, 0x09, 0x00, 0x00, 0x02, 0x02, 0x01, 0x00, 0x02, 0x05, 0x05, 0x00, 0x03, 0x07, 0x01, 0x01
        /*0010*/ 	.byte	0x02, 0x03, 0x00, 0x00, 0x02, 0x06, 0x01, 0x00, 0x04, 0x0b, 0x08, 0x00, 0x09, 0x00, 0x00, 0x00
        /*0020*/ 	.byte	0x00, 0x00, 0x00, 0x00


//--------------------- .nv.info._Z9md5KernelPiPhS0_iS0_S_i --------------------------
	.section	.nv.info._Z9md5KernelPiPhS0_iS0_S_i,"",@"SHT_CUDA_INFO"
	.sectionflags	@""
	.align	4


	//----- nvinfo : EIATTR_CUDA_API_VERSION
	.align		4
        /*0000*/ 	.byte	0x04, 0x37
        /*0002*/ 	.short	(.L_7 - .L_6)
.L_6:
        /*0004*/ 	.word	0x00000082


	//----- nvinfo : EIATTR_KPARAM_INFO
	.align		4
.L_7:
        /*0008*/ 	.byte	0x04, 0x17
        /*000a*/ 	.short	(.L_9 - .L_8)
.L_8:
        /*000c*/ 	.word	0x00000000
        /*0010*/ 	.short	0x0006
        /*0012*/ 	.short	0x0030
        /*0014*/ 	.byte	0x00, 0xf0, 0x11, 0x00


	//----- nvinfo : EIATTR_KPARAM_INFO
	.align		4
.L_9:
        /*0018*/ 	.byte	0x04, 0x17
        /*001a*/ 	.short	(.L_11 - .L_10)
.L_10:
        /*001c*/ 	.word	0x00000000
        /*0020*/ 	.short	0x0005
        /*0022*/ 	.short	0x0028
        /*0024*/ 	.byte	0x00, 0xf5, 0x21, 0x00


	//----- nvinfo : EIATTR_KPARAM_INFO
	.align		4
.L_11:
        /*0028*/ 	.byte	0x04, 0x17
        /*002a*/ 	.short	(.L_13 - .L_12)
.L_12:
        /*002c*/ 	.word	0x00000000
        /*0030*/ 	.short	0x0004
        /*0032*/ 	.short	0x0020
        /*0034*/ 	.byte	0x00, 0xf5, 0x21, 0x00


	//----- nvinfo : EIATTR_KPARAM_INFO
	.align		4
.L_13:
        /*0038*/ 	.byte	0x04, 0x17
        /*003a*/ 	.short	(.L_15 - .L_14)
.L_14:
        /*003c*/ 	.word	0x00000000
        /*0040*/ 	.short	0x0003
        /*0042*/ 	.short	0x0018
        /*0044*/ 	.byte	0x00, 0xf0, 0x11, 0x00


	//----- nvinfo : EIATTR_KPARAM_INFO
	.align		4
.L_15:
        /*0048*/ 	.byte	0x04, 0x17
        /*004a*/ 	.short	(.L_17 - .L_16)
.L_16:
        /*004c*/ 	.word	0x00000000
        /*0050*/ 	.short	0x0002
        /*0052*/ 	.short	0x0010
        /*0054*/ 	.byte	0x00, 0xf5, 0x21, 0x00


	//----- nvinfo : EIATTR_KPARAM_INFO
	.align		4
.L_17:
        /*0058*/ 	.byte	0x04, 0x17
        /*005a*/ 	.short	(.L_19 - .L_18)
.L_18:
        /*005c*/ 	.word	0x00000000
        /*0060*/ 	.short	0x0001
        /*0062*/ 	.short	0x0008
        /*0064*/ 	.byte	0x00, 0xf5, 0x21, 0x00


	//----- nvinfo : EIATTR_KPARAM_INFO
	.align		4
.L_19:
        /*0068*/ 	.byte	0x04, 0x17
        /*006a*/ 	.short	(.L_21 - .L_20)
.L_20:
        /*006c*/ 	.word	0x00000000
        /*0070*/ 	.short	0x0000
        /*0072*/ 	.short	0x0000
        /*0074*/ 	.byte	0x00, 0xf5, 0x21, 0x00


	//----- nvinfo : EIATTR_SPARSE_MMA_MASK
	.align		4
.L_21:
        /*0078*/ 	.byte	0x03, 0x50
        /*007a*/ 	.short	0x0000


	//----- nvinfo : EIATTR_MAXREG_COUNT
	.align		4
        /*007c*/ 	.byte	0x03, 0x1b
        /*007e*/ 	.short	0x00ff


	//----- nvinfo : EIATTR_NUM_BARRIERS
	.align		4
        /*0080*/ 	.byte	0x02, 0x4c
        /*0082*/ 	.byte	0x01
	.zero		1


	//----- nvinfo : EIATTR_MERCURY_ISA_VERSION
	.align		4
        /*0084*/ 	.byte	0x03, 0x5f
        /*0086*/ 	.short	0x0101


	//----- nvinfo : EIATTR_VRC_CTA_INIT_COUNT
	.align		4
        /*0088*/ 	.byte	0x02, 0x4a
	.zero		1
	.zero		1


	//----- nvinfo : EIATTR_EXIT_INSTR_OFFSETS
	.align		4
        /*008c*/ 	.byte	0x04, 0x1c
        /*008e*/ 	.short	(.L_23 - .L_22)


	//   ....[0]....
.L_22:
        /*0090*/ 	.word	0x00003950


	//   ....[1]....
        /*0094*/ 	.word	0x00003ab0


	//   ....[2]....
        /*0098*/ 	.word	0x00003af0


	//   ....[3]....
        /*009c*/ 	.word	0x00003b30


	//   ....[4]....
        /*00a0*/ 	.word	0x00003b70


	//   ....[5]....
        /*00a4*/ 	.word	0x00004070


	//   ....[6]....
        /*00a8*/ 	.word	0x000042f0


	//   ....[7]....
        /*00ac*/ 	.word	0x000044a0


	//   ....[8]....
        /*00b0*/ 	.word	0x00004600


	//----- nvinfo : EIATTR_CRS_STACK_SIZE
	.align		4
.L_23:
        /*00b4*/ 	.byte	0x04, 0x1e
        /*00b6*/ 	.short	(.L_25 - .L_24)
.L_24:
        /*00b8*/ 	.word	0x00000000


	//----- nvinfo : EIATTR_CBANK_PARAM_SIZE
	.align		4
.L_25:
        /*00bc*/ 	.byte	0x03, 0x19
        /*00be*/ 	.short	0x0034


	//----- nvinfo : EIATTR_PARAM_CBANK
	.align		4
        /*00c0*/ 	.byte	0x04, 0x0a
        /*00c2*/ 	.short	(.L_27 - .L_26)
	.align		4
.L_26:
        /*00c4*/ 	.word	index@(.nv.constant0._Z9md5KernelPiPhS0_iS0_S_i)
        /*00c8*/ 	.short	0x0380
        /*00ca*/ 	.short	0x0034


	//----- nvinfo : EIATTR_SW_WAR
	.align		4
.L_27:
        /*00cc*/ 	.byte	0x04, 0x36
        /*00ce*/ 	.short	(.L_29 - .L_28)
.L_28:
        /*00d0*/ 	.word	0x00000008
.L_29:


//--------------------- .nv.callgraph             --------------------------
	.section	.nv.callgraph,"",@"SHT_CUDA_CALLGRAPH"
	.align	4
	.sectionentsize	8
	.align		4
        /*0000*/ 	.word	0x00000000
	.align		4
        /*0004*/ 	.word	0xffffffff
	.align		4
        /*0008*/ 	.word	0x00000000
	.align		4
        /*000c*/ 	.word	0xfffffffe
	.align		4
        /*0010*/ 	.word	0x00000000
	.align		4
        /*0014*/ 	.word	0xfffffffd
	.align		4
        /*0018*/ 	.word	0x00000000
	.align		4
        /*001c*/ 	.word	0xfffffffc


//--------------------- .text._Z9md5KernelPiPhS0_iS0_S_i --------------------------
	.section	.text._Z9md5KernelPiPhS0_iS0_S_i,"ax",@progbits
	.align	128
        .global         _Z9md5KernelPiPhS0_iS0_S_i
        .type           _Z9md5KernelPiPhS0_iS0_S_i,@function
        .size           _Z9md5KernelPiPhS0_iS0_S_i,(.L_x_36 - _Z9md5KernelPiPhS0_iS0_S_i)
        .other          _Z9md5KernelPiPhS0_iS0_S_i,@"STO_CUDA_ENTRY STV_DEFAULT"
_Z9md5KernelPiPhS0_iS0_S_i:
.text._Z9md5KernelPiPhS0_iS0_S_i:
[----:B------:R-:W0:Y:S01]  /*0000*/  LDC R1, c[0x0][0x37c] ;  /* 0x0000df00ff017b82 */ /* 0x000e220000000800 */
[----:B------:R-:W1:Y:S01]  /*0010*/  S2R R0, SR_TID.X ;  /* 0x0000000000007919 */ /* 0x000e620000002100 */
[----:B------:R-:W2:Y:S01]  /*0020*/  LDCU.64 UR10, c[0x0][0x358] ;  /* 0x00006b00ff0a77ac */ /* 0x000ea20008000a00 */
[----:B------:R-:W-:Y:S01]  /*0030*/  BSSY.RECONVERGENT B0, `(.L_x_0) ;  /* 0x00000e1000007945 */ /* 0x000fe20003800200 */
[----:B0-----:R-:W-:Y:S01]  /*0040*/  VIADD R1, R1, 0xffffff60 ;  /* 0xffffff6001017836 */ /* 0x001fe20000000000 */
[----:B-1----:R-:W-:-:S13]  /*0050*/  ISETP.NE.AND P0, PT, R0, RZ, PT ;  /* 0x000000ff0000720c */ /* 0x002fda0003f05270 */
[----:B--2---:R-:W-:Y:S05]  /*0060*/  @P0 BRA `(.L_x_1) ;  /* 0x0000000c00740947 */ /* 0x004fea0003800000 */
[----:B------:R-:W0:Y:S02]  /*0070*/  LDCU UR4, c[0x0][0x3b0] ;  /* 0x00007600ff0477ac */ /* 0x000e240008000800 */
[----:B0-----:R-:W-:-:S09]  /*0080*/  UISETP.GE.AND UP0, UPT, UR4, 0x1, UPT ;  /* 0x000000010400788c */ /* 0x001fd2000bf06270 */
[----:B------:R-:W-:Y:S05]  /*0090*/  BRA.U !UP0, `(.L_x_2) ;  /* 0x00000005089c7547 */ /* 0x000fea000b800000 */
[----:B------:R-:W-:Y:S01]  /*00a0*/  UISETP.GE.U32.AND UP1, UPT, UR4, 0x10, UPT ;  /* 0x000000100400788c */ /* 0x000fe2000bf26070 */
[----:B------:R-:W-:Y:S01]  /*00b0*/  IMAD.MOV.U32 R2, RZ, RZ, RZ ;  /* 0x000000ffff027224 */ /* 0x000fe200078e00ff */
[----:B------:R-:W-:-:S04]  /*00c0*/  ULOP3.LUT UR12, UR4, 0xf, URZ, 0xc0, !UPT ;  /* 0x0000000f040c7892 */ /* 0x000fc8000f8ec0ff */
[----:B------:R-:W-:-:S03]  /*00d0*/  UISETP.NE.AND UP0, UPT, UR12, URZ, UPT ;  /* 0x000000ff0c00728c */ /* 0x000fc6000bf05270 */
[----:B------:R-:W-:Y:S08]  /*00e0*/  BRA.U !UP1, `(.L_x_3) ;  /* 0x0000000109a07547 */ /* 0x000ff0000b800000 */
[----:B------:R-:W0:Y:S01]  /*00f0*/  S2UR UR6, SR_CgaCtaId ;  /* 0x00000000000679c3 */ /* 0x000e220000008800 */
[----:B------:R-:W1:Y:S01]  /*0100*/  LDCU.64 UR8, c[0x0][0x380] ;  /* 0x00007000ff0877ac */ /* 0x000e620008000a00 */
[----:B------:R-:W-:Y:S01]  /*0110*/  UMOV UR5, 0x400 ;  /* 0x0000040000057882 */ /* 0x000fe20000000000 */
[----:B------:R-:W-:-:S06]  /*0120*/  ULOP3.LUT UR4, UR4, 0x7ffffff0, URZ, 0xc0, !UPT ;  /* 0x7ffffff004047892 */ /* 0x000fcc000f8ec0ff */
[----:B------:R-:W-:Y:S01]  /*0130*/  IMAD.U32 R2, RZ, RZ, UR4 ;  /* 0x00000004ff027e24 */ /* 0x000fe2000f8e00ff */
[----:B-1----:R-:W-:Y:S02]  /*0140*/  UIADD3 UR7, UP1, UPT, UR8, 0x20, URZ ;  /* 0x0000002008077890 */ /* 0x002fe4000ff3e0ff */
[----:B------:R-:W-:Y:S02]  /*0150*/  UIADD3 UR8, UPT, UPT, -UR4, URZ, URZ ;  /* 0x000000ff04087290 */ /* 0x000fe4000fffe1ff */
[----:B0-----:R-:W-:Y:S02]  /*0160*/  ULEA UR5, UR6, UR5, 0x18 ;  /* 0x0000000506057291 */ /* 0x001fe4000f8ec0ff */
[----:B------:R-:W-:Y:S01]  /*0170*/  IMAD.U32 R3, RZ, RZ, UR7 ;  /* 0x00000007ff037e24 */ /* 0x000fe2000f8e00ff */
[----:B------:R-:W-:Y:S02]  /*0180*/  UIADD3.X UR6, UPT, UPT, URZ, UR9, URZ, UP1, !UPT ;  /* 0x00000009ff067290 */ /* 0x000fe40008ffe4ff */
[----:B------:R-:W-:-:S04]  /*0190*/  UIADD3 UR5, UPT, UPT, UR5, 0x20, URZ ;  /* 0x0000002005057890 */ /* 0x000fc8000fffe0ff */
[----:B------:R-:W-:-:S08]  /*01a0*/  IMAD.U32 R22, RZ, RZ, UR6 ;  /* 0x00000006ff167e24 */ /* 0x000fd0000f8e00ff */
.L_x_4:
[----:B------:R-:W-:Y:S02]  /*01b0*/  IMAD.MOV.U32 R20, RZ, RZ, R3 ;  /* 0x000000ffff147224 */ /* 0x000fe400078e0003 */
[----:B------:R-:W-:-:S05]  /*01c0*/  IMAD.MOV.U32 R21, RZ, RZ, R22 ;  /* 0x000000ffff157224 */ /* 0x000fca00078e0016 */
[----:B0-----:R-:W2:Y:S04]  /*01d0*/  LDG.E R4, desc[UR10][R20.64+-0x20] ;  /* 0xffffe00a14047981 */ /* 0x001ea8000c1e1900 */
[----:B------:R-:W2:Y:S04]  /*01e0*/  LDG.E R5, desc[UR10][R20.64+-0x1c] ;  /* 0xffffe40a14057981 */ /* 0x000ea8000c1e1900 */
[----:B------:R-:W2:Y:S04]  /*01f0*/  LDG.E R6, desc[UR10][R20.64+-0x18] ;  /* 0xffffe80a14067981 */ /* 0x000ea8000c1e1900 */
[----:B------:R-:W2:Y:S04]  /*0200*/  LDG.E R7, desc[UR10][R20.64+-0x14] ;  /* 0xffffec0a14077981 */ /* 0x000ea8000c1e1900 */
[----:B------:R-:W3:Y:S04]  /*0210*/  LDG.E R8, desc[UR10][R20.64+-0x10] ;  /* 0xfffff00a14087981 */ /* 0x000ee8000c1e1900 */
[----:B------:R-:W3:Y:S04]  /*0220*/  LDG.E R9, desc[UR10][R20.64+-0xc] ;  /* 0xfffff40a14097981 */ /* 0x000ee8000c1e1900 */
[----:B------:R-:W3:Y:S04]  /*0230*/  LDG.E R10, desc[UR10][R20.64+-0x8] ;  /* 0xfffff80a140a7981 */ /* 0x000ee8000c1e1900 */
[----:B------:R-:W3:Y:S04]  /*0240*/  LDG.E R11, desc[UR10][R20.64+-0x4] ;  /* 0xfffffc0a140b7981 */ /* 0x000ee8000c1e1900 */
[----:B------:R-:W4:Y:S04]  /*0250*/  LDG.E R12, desc[UR10][R20.64] ;  /* 0x0000000a140c7981 */ /* 0x000f28000c1e1900 */
[----:B------:R-:W4:Y:S04]  /*0260*/  LDG.E R13, desc[UR10][R20.64+0x4] ;  /* 0x0000040a140d7981 */ /* 0x000f28000c1e1900 */
[----:B------:R-:W4:Y:S04]  /*0270*/  LDG.E R14, desc[UR10][R20.64+0x8] ;  /* 0x0000080a140e7981 */ /* 0x000f28000c1e1900 */
[----:B------:R-:W4:Y:S04]  /*0280*/  LDG.E R15, desc[UR10][R20.64+0xc] ;  /* 0x00000c0a140f7981 */ /* 0x000f28000c1e1900 */
[----:B------:R-:W5:Y:S04]  /*0290*/  LDG.E R16, desc[UR10][R20.64+0x10] ;  /* 0x0000100a14107981 */ /* 0x000f68000c1e1900 */
[----:B------:R-:W5:Y:S04]  /*02a0*/  LDG.E R17, desc[UR10][R20.64+0x14] ;  /* 0x0000140a14117981 */ /* 0x000f68000c1e1900 */
[----:B------:R-:W5:Y:S04]  /*02b0*/  LDG.E R18, desc[UR10][R20.64+0x18] ;  /* 0x0000180a14127981 */ /* 0x000f68000c1e1900 */
[----:B------:R-:W5:Y:S01]  /*02c0*/  LDG.E R19, desc[UR10][R20.64+0x1c] ;  /* 0x00001c0a14137981 */ /* 0x000f62000c1e1900 */
[----:B------:R-:W-:Y:S01]  /*02d0*/  UIADD3 UR8, UPT, UPT, UR8, 0x10, URZ ;  /* 0x0000001008087890 */ /* 0x000fe2000fffe0ff */
[----:B------:R-:W-:-:S03]  /*02e0*/  IADD3 R3, P0, PT, R20, 0x40, RZ ;  /* 0x0000004014037810 */ /* 0x000fc60007f1e0ff */
[----:B------:R-:W-:Y:S02]  /*02f0*/  UISETP.NE.AND UP1, UPT, UR8, URZ, UPT ;  /* 0x000000ff0800728c */ /* 0x000fe4000bf25270 */
[----:B------:R-:W-:Y:S01]  /*0300*/  IMAD.X R22, RZ, RZ, R21, P0 ;  /* 0x000000ffff167224 */ /* 0x000fe200000e0615 */
[----:B--2---:R0:W-:Y:S04]  /*0310*/  STS.128 [UR5+-0x20], R4 ;  /* 0xffffe004ff007988 */ /* 0x0041e80008000c05 */
[----:B---3--:R0:W-:Y:S04]  /*0320*/  STS.128 [UR5+-0x10], R8 ;  /* 0xfffff008ff007988 */ /* 0x0081e80008000c05 */
[----:B----4-:R0:W-:Y:S04]  /*0330*/  STS.128 [UR5], R12 ;  /* 0x0000000cff007988 */ /* 0x0101e80008000c05 */
[----:B-----5:R0:W-:Y:S01]  /*0340*/  STS.128 [UR5+0x10], R16 ;  /* 0x00001010ff007988 */ /* 0x0201e20008000c05 */
[----:B------:R-:W-:Y:S01]  /*0350*/  UIADD3 UR5, UPT, UPT, UR5, 0x40, URZ ;  /* 0x0000004005057890 */ /* 0x000fe2000fffe0ff */
[----:B------:R-:W-:Y:S11]  /*0360*/  BRA.U UP1, `(.L_x_4) ;  /* 0xfffffffd01907547 */ /* 0x000ff6000b83ffff */
.L_x_3:
[----:B------:R-:W-:Y:S05]  /*0370*/  BRA.U !UP0, `(.L_x_2) ;  /* 0x0000000108e47547 */ /* 0x000fea000b800000 */
[----:B------:R-:W1:Y:S01]  /*0380*/  LDCU UR4, c[0x0][0x3b0] ;  /* 0x00007600ff0477ac */ /* 0x000e620008000800 */
[----:B------:R-:W-:Y:S02]  /*0390*/  UISETP.GE.U32.AND UP0, UPT, UR12, 0x8, UPT ;  /* 0x000000080c00788c */ /* 0x000fe4000bf06070 */
[----:B-1----:R-:W-:-:S04]  /*03a0*/  ULOP3.LUT UR5, UR4, 0x7, URZ, 0xc0, !UPT ;  /* 0x0000000704057892 */ /* 0x002fc8000f8ec0ff */
[----:B------:R-:W-:-:S03]  /*03b0*/  UISETP.NE.AND UP1, UPT, UR5, URZ, UPT ;  /* 0x000000ff0500728c */ /* 0x000fc6000bf25270 */
[----:B------:R-:W-:Y:S08]  /*03c0*/  BRA.U !UP0, `(.L_x_5) ;  /* 0x0000000108447547 */ /* 0x000ff0000b800000 */
[----:B0-----:R-:W0:Y:S02]  /*03d0*/  LDC.64 R12, c[0x0][0x380] ;  /* 0x0000e000ff0c7b82 */ /* 0x001e240000000a00 */
[----:B0-----:R-:W-:-:S05]  /*03e0*/  IMAD.WIDE.U32 R12, R2, 0x4, R12 ;  /* 0x00000004020c7825 */ /* 0x001fca00078e000c */
[----:B------:R-:W2:Y:S04]  /*03f0*/  LDG.E R8, desc[UR10][R12.64] ;  /* 0x0000000a0c087981 */ /* 0x000ea8000c1e1900 */
[----:B------:R-:W2:Y:S04]  /*0400*/  LDG.E R9, desc[UR10][R12.64+0x4] ;  /* 0x0000040a0c097981 */ /* 0x000ea8000c1e1900 */
[----:B------:R-:W2:Y:S04]  /*0410*/  LDG.E R10, desc[UR10][R12.64+0x8] ;  /* 0x0000080a0c0a7981 */ /* 0x000ea8000c1e1900 */
[----:B------:R-:W2:Y:S04]  /*0420*/  LDG.E R11, desc[UR10][R12.64+0xc] ;  /* 0x00000c0a0c0b7981 */ /* 0x000ea8000c1e1900 */
[----:B------:R-:W3:Y:S04]  /*0430*/  LDG.E R4, desc[UR10][R12.64+0x10] ;  /* 0x0000100a0c047981 */ /* 0x000ee8000c1e1900 */
[----:B------:R-:W3:Y:S04]  /*0440*/  LDG.E R5, desc[UR10][R12.64+0x14] ;  /* 0x0000140a0c057981 */ /* 0x000ee8000c1e1900 */
[----:B------:R-:W3:Y:S04]  /*0450*/  LDG.E R6, desc[UR10][R12.64+0x18] ;  /* 0x0000180a0c067981 */ /* 0x000ee8000c1e1900 */
[----:B------:R-:W3:Y:S01]  /*0460*/  LDG.E R7, desc[UR10][R12.64+0x1c] ;  /* 0x00001c0a0c077981 */ /* 0x000ee2000c1e1900 */
[----:B------:R-:W-:Y:S01]  /*0470*/  MOV R3, 0x400 ;  /* 0x0000040000037802 */ /* 0x000fe20000000f00 */
[----:B------:R-:W0:Y:S03]  /*0480*/  S2R R14, SR_CgaCtaId ;  /* 0x00000000000e7919 */ /* 0x000e260000008800 */
[----:B0-----:R-:W-:-:S05]  /*0490*/  LEA R3, R14, R3, 0x18 ;  /* 0x000000030e037211 */ /* 0x001fca00078ec0ff */
[C---:B------:R-:W-:Y:S02]  /*04a0*/  IMAD R3, R2.reuse, 0x4, R3 ;  /* 0x0000000402037824 */ /* 0x040fe400078e0203 */
[----:B------:R-:W-:-:S03]  /*04b0*/  VIADD R2, R2, 0x8 ;  /* 0x0000000802027836 */ /* 0x000fc60000000000 */
[----:B--2---:R1:W-:Y:S04]  /*04c0*/  STS.128 [R3], R8 ;  /* 0x0000000803007388 */ /* 0x0043e80000000c00 */
[----:B---3--:R1:W-:Y:S02]  /*04d0*/  STS.128 [R3+0x10], R4 ;  /* 0x0000100403007388 */ /* 0x0083e40000000c00 */
.L_x_5:
[----:B------:R-:W-:Y:S05]  /*04e0*/  BRA.U !UP1, `(.L_x_2) ;  /* 0x0000000109887547 */ /* 0x000fea000b800000 */
[----:B------:R-:W-:Y:S02]  /*04f0*/  UISETP.GE.U32.AND UP0, UPT, UR5, 0x4, UPT ;  /* 0x000000040500788c */ /* 0x000fe4000bf06070 */
[----:B------:R-:W-:-:S04]  /*0500*/  ULOP3.LUT UR4, UR4, 0x3, URZ, 0xc0, !UPT ;  /* 0x0000000304047892 */ /* 0x000fc8000f8ec0ff */
[----:B------:R-:W-:-:S03]  /*0510*/  UISETP.NE.AND UP1, UPT, UR4, URZ, UPT ;  /* 0x000000ff0400728c */ /* 0x000fc6000bf25270 */
[----:B------:R-:W-:Y:S08]  /*0520*/  BRA.U !UP0, `(.L_x_6) ;  /* 0x0000000108307547 */ /* 0x000ff0000b800000 */
[----:B01----:R-:W0:Y:S02]  /*0530*/  LDC.64 R4, c[0x0][0x380] ;  /* 0x0000e000ff047b82 */ /* 0x003e240000000a00 */
[----:B0-----:R-:W-:-:S05]  /*0540*/  IMAD.WIDE.U32 R8, R2, 0x4, R4 ;  /* 0x0000000402087825 */ /* 0x001fca00078e0004 */
[----:B------:R-:W2:Y:S04]  /*0550*/  LDG.E R4, desc[UR10][R8.64] ;  /* 0x0000000a08047981 */ /* 0x000ea8000c1e1900 */
[----:B------:R-:W2:Y:S04]  /*0560*/  LDG.E R5, desc[UR10][R8.64+0x4] ;  /* 0x0000040a08057981 */ /* 0x000ea8000c1e1900 */
[----:B------:R-:W2:Y:S04]  /*0570*/  LDG.E R6, desc[UR10][R8.64+0x8] ;  /* 0x0000080a08067981 */ /* 0x000ea8000c1e1900 */
[----:B------:R-:W2:Y:S01]  /*0580*/  LDG.E R7, desc[UR10][R8.64+0xc] ;  /* 0x00000c0a08077981 */ /* 0x000ea2000c1e1900 */
[----:B------:R-:W-:Y:S01]  /*0590*/  MOV R3, 0x400 ;  /* 0x0000040000037802 */ /* 0x000fe20000000f00 */
[----:B------:R-:W0:Y:S03]  /*05a0*/  S2R R10, SR_CgaCtaId ;  /* 0x00000000000a7919 */ /* 0x000e260000008800 */
[----:B0-----:R-:W-:-:S05]  /*05b0*/  LEA R3, R10, R3, 0x18 ;  /* 0x000000030a037211 */ /* 0x001fca00078ec0ff */
[C---:B------:R-:W-:Y:S02]  /*05c0*/  IMAD R3, R2.reuse, 0x4, R3 ;  /* 0x0000000402037824 */ /* 0x040fe400078e0203 */
[----:B------:R-:W-:-:S03]  /*05d0*/  VIADD R2, R2, 0x4 ;  /* 0x0000000402027836 */ /* 0x000fc60000000000 */
[----:B--2---:R2:W-:Y:S04]  /*05e0*/  STS.128 [R3], R4 ;  /* 0x0000000403007388 */ /* 0x0045e80000000c00 */
.L_x_6:
[----:B------:R-:W-:Y:S05]  /*05f0*/  BRA.U !UP1, `(.L_x_2) ;  /* 0x0000000109447547 */ /* 0x000fea000b800000 */
[----:B012---:R-:W0:Y:S01]  /*0600*/  S2R R6, SR_CgaCtaId ;  /* 0x0000000000067919 */ /* 0x007e220000008800 */
[----:B------:R-:W1:Y:S01]  /*0610*/  LDC.64 R4, c[0x0][0x380] ;  /* 0x0000e000ff047b82 */ /* 0x000e620000000a00 */
[----:B------:R-:W-:Y:S01]  /*0620*/  MOV R3, 0x400 ;  /* 0x0000040000037802 */ /* 0x000fe20000000f00 */
[----:B------:R-:W-:Y:S01]  /*0630*/  UIADD3 UR4, UPT, UPT, -UR4, URZ, URZ ;  /* 0x000000ff04047290 */ /* 0x000fe2000fffe1ff */
[----:B-1----:R-:W-:Y:S02]  /*0640*/  IMAD.WIDE.U32 R4, R2, 0x4, R4 ;  /* 0x0000000402047825 */ /* 0x002fe400078e0004 */
[----:B0-----:R-:W-:-:S05]  /*0650*/  LEA R3, R6, R3, 0x18 ;  /* 0x0000000306037211 */ /* 0x001fca00078ec0ff */
[----:B------:R-:W-:-:S07]  /*0660*/  IMAD R6, R2, 0x4, R3 ;  /* 0x0000000402067824 */ /* 0x000fce00078e0203 */
.L_x_7:
[----:B------:R-:W-:Y:S02]  /*0670*/  IMAD.MOV.U32 R3, RZ, RZ, R5 ;  /* 0x000000ffff037224 */ /* 0x000fe400078e0005 */
[----:B------:R-:W-:-:S05]  /*0680*/  IMAD.MOV.U32 R2, RZ, RZ, R4 ;  /* 0x000000ffff027224 */ /* 0x000fca00078e0004 */
[----:B------:R-:W2:Y:S01]  /*0690*/  LDG.E R3, desc[UR10][R2.64] ;  /* 0x0000000a02037981 */ /* 0x000ea2000c1e1900 */
[----:B------:R-:W-:Y:S01]  /*06a0*/  UIADD3 UR4, UPT, UPT, UR4, 0x1, URZ ;  /* 0x0000000104047890 */ /* 0x000fe2000fffe0ff */
[----:B------:R-:W-:-:S03]  /*06b0*/  IADD3 R4, P0, PT, R4, 0x4, RZ ;  /* 0x0000000404047810 */ /* 0x000fc60007f1e0ff */
[----:B------:R-:W-:Y:S02]  /*06c0*/  UISETP.NE.AND UP0, UPT, UR4, URZ, UPT ;  /* 0x000000ff0400728c */ /* 0x000fe4000bf05270 */
[----:B------:R-:W-:Y:S01]  /*06d0*/  IMAD.X R5, RZ, RZ, R5, P0 ;  /* 0x000000ffff057224 */ /* 0x000fe200000e0605 */
[----:B--2---:R0:W-:Y:S02]  /*06e0*/  STS [R6], R3 ;  /* 0x0000000306007388 */ /* 0x0041e40000000800 */
[----:B0-----:R-:W-:-:S04]  /*06f0*/  VIADD R6, R6, 0x4 ;  /* 0x0000000406067836 */ /* 0x001fc80000000000 */
[----:B------:R-:W-:Y:S05]  /*0700*/  BRA.U UP0, `(.L_x_7) ;  /* 0xfffffffd00d87547 */ /* 0x000fea000b83ffff */
.L_x_2:
[----:B------:R-:W3:Y:S02]  /*0710*/  LDCU UR8, c[0x0][0x398] ;  /* 0x00007300ff0877ac */ /* 0x000ee40008000800 */
[----:B---3--:R-:W-:-:S09]  /*0720*/  UISETP.GE.AND UP0, UPT, UR8, 0x1, UPT ;  /* 0x000000010800788c */ /* 0x008fd2000bf06270 */
[----:B------:R-:W-:Y:S05]  /*0730*/  BRA.U !UP0, `(.L_x_1) ;  /* 0x0000000508c07547 */ /* 0x000fea000b800000 */
[----:B------:R-:W-:Y:S02]  /*0740*/  UISETP.GE.U32.AND UP1, UPT, UR8, 0x10, UPT ;  /* 0x000000100800788c */ /* 0x000fe4000bf26070 */
[----:B------:R-:W-:Y:S01]  /*0750*/  ULOP3.LUT UR12, UR8, 0xf, URZ, 0xc0, !UPT ;  /* 0x0000000f080c7892 */ /* 0x000fe2000f8ec0ff */
[----:B------:R-:W-:-:S03]  /*0760*/  UMOV UR4, URZ ;  /* 0x000000ff00047c82 */ /* 0x000fc60008000000 */
[----:B------:R-:W-:-:S03]  /*0770*/  UISETP.NE.AND UP0, UPT, UR12, URZ, UPT ;  /* 0x000000ff0c00728c */ /* 0x000fc6000bf05270 */
[----:B------:R-:W-:Y:S08]  /*0780*/  BRA.U !UP1, `(.L_x_8) ;  /* 0x0000000109a07547 */ /* 0x000ff0000b800000 */
[----:B------:R-:W3:Y:S01]  /*0790*/  LDCU.64 UR6, c[0x0][0x390] ;  /* 0x00007200ff0677ac */ /* 0x000ee20008000a00 */
[----:B------:R-:W4:Y:S01]  /*07a0*/  S2UR UR9, SR_CgaCtaId ;  /* 0x00000000000979c3 */ /* 0x000f220000008800 */
[----:B------:R-:W-:Y:S01]  /*07b0*/  UMOV UR5, 0x400 ;  /* 0x0000040000057882 */ /* 0x000fe20000000000 */
[----:B------:R-:W-:Y:S02]  /*07c0*/  ULOP3.LUT UR4, UR8, 0x7ffffff0, URZ, 0xc0, !UPT ;  /* 0x7ffffff008047892 */ /* 0x000fe4000f8ec0ff */
[----:B------:R-:W-:Y:S02]  /*07d0*/  UIADD3 UR5, UPT, UPT, UR5, 0x50, URZ ;  /* 0x0000005005057890 */ /* 0x000fe4000fffe0ff */
[----:B---3--:R-:W-:-:S04]  /*07e0*/  UIADD3 UR6, UP1, UPT, UR6, 0x7, URZ ;  /* 0x0000000706067890 */ /* 0x008fc8000ff3e0ff */
[----:B------:R-:W-:Y:S02]  /*07f0*/  UIADD3.X UR7, UPT, UPT, URZ, UR7, URZ, UP1, !UPT ;  /* 0x00000007ff077290 */ /* 0x000fe40008ffe4ff */
[----:B------:R-:W-:Y:S01]  /*0800*/  IMAD.U32 R20, RZ, RZ, UR6 ;  /* 0x00000006ff147e24 */ /* 0x000fe2000f8e00ff */
[----:B----4-:R-:W-:Y:S02]  /*0810*/  ULEA UR5, UR9, UR5, 0x18 ;  /* 0x0000000509057291 */ /* 0x010fe4000f8ec0ff */
[----:B------:R-:W-:Y:S01]  /*0820*/  UIADD3 UR9, UPT, UPT, -UR4, URZ, URZ ;  /* 0x000000ff04097290 */ /* 0x000fe2000fffe1ff */
[----:B------:R-:W-:Y:S01]  /*0830*/  IMAD.U32 R21, RZ, RZ, UR7 ;  /* 0x00000007ff157e24 */ /* 0x000fe2000f8e00ff */
[----:B------:R-:W-:-:S12]  /*0840*/  UIADD3 UR5, UPT, UPT, UR5, 0x20, URZ ;  /* 0x0000002005057890 */ /* 0x000fd8000fffe0ff */
.L_x_9:
[----:B------:R-:W-:Y:S02]  /*0850*/  IMAD.MOV.U32 R2, RZ, RZ, R20 ;  /* 0x000000ffff027224 */ /* 0x000fe400078e0014 */
[----:B-12---:R-:W-:-:S05]  /*0860*/  IMAD.MOV.U32 R3, RZ, RZ, R21 ;  /* 0x000000ffff037224 */ /* 0x006fca00078e0015 */
[----:B0-----:R-:W2:Y:S04]  /*0870*/  LDG.E.U8 R4, desc[UR10][R2.64+-0x7] ;  /* 0xfffff90a02047981 */ /* 0x001ea8000c1e1100 */
[----:B------:R-:W2:Y:S04]  /*0880*/  LDG.E.U8 R5, desc[UR10][R2.64+-0x6] ;  /* 0xfffffa0a02057981 */ /* 0x000ea8000c1e1100 */
[----:B------:R-:W2:Y:S04]  /*0890*/  LDG.E.U8 R6, desc[UR10][R2.64+-0x5] ;  /* 0xfffffb0a02067981 */ /* 0x000ea8000c1e1100 */
[----:B------:R-:W2:Y:S04]  /*08a0*/  LDG.E.U8 R7, desc[UR10][R2.64+-0x4] ;  /* 0xfffffc0a02077981 */ /* 0x000ea8000c1e1100 */
[----:B------:R-:W3:Y:S04]  /*08b0*/  LDG.E.U8 R8, desc[UR10][R2.64+-0x3] ;  /* 0xfffffd0a02087981 */ /* 0x000ee8000c1e1100 */
[----:B------:R-:W3:Y:S04]  /*08c0*/  LDG.E.U8 R9, desc[UR10][R2.64+-0x2] ;  /* 0xfffffe0a02097981 */ /* 0x000ee8000c1e1100 */
[----:B------:R-:W3:Y:S04]  /*08d0*/  LDG.E.U8 R10, desc[UR10][R2.64+-0x1] ;  /* 0xffffff0a020a7981 */ /* 0x000ee8000c1e1100 */
[----:B------:R-:W3:Y:S04]  /*08e0*/  LDG.E.U8 R11, desc[UR10][R2.64] ;  /* 0x0000000a020b7981 */ /* 0x000ee8000c1e1100 */
[----:B------:R-:W4:Y:S04]  /*08f0*/  LDG.E.U8 R12, desc[UR10][R2.64+0x1] ;  /* 0x0000010a020c7981 */ /* 0x000f28000c1e1100 */
[----:B------:R-:W4:Y:S04]  /*0900*/  LDG.E.U8 R13, desc[UR10][R2.64+0x2] ;  /* 0x0000020a020d7981 */ /* 0x000f28000c1e1100 */
[----:B------:R-:W4:Y:S04]  /*0910*/  LDG.E.U8 R14, desc[UR10][R2.64+0x3] ;  /* 0x0000030a020e7981 */ /* 0x000f28000c1e1100 */
[----:B------:R-:W4:Y:S04]  /*0920*/  LDG.E.U8 R15, desc[UR10][R2.64+0x4] ;  /* 0x0000040a020f7981 */ /* 0x000f28000c1e1100 */
[----:B------:R-:W5:Y:S04]  /*0930*/  LDG.E.U8 R16, desc[UR10][R2.64+0x5] ;  /* 0x0000050a02107981 */ /* 0x000f68000c1e1100 */
[----:B------:R-:W5:Y:S04]  /*0940*/  LDG.E.U8 R17, desc[UR10][R2.64+0x6] ;  /* 0x0000060a02117981 */ /* 0x000f68000c1e1100 */
[----:B------:R-:W5:Y:S04]  /*0950*/  LDG.E.U8 R18, desc[UR10][R2.64+0x7] ;  /* 0x0000070a02127981 */ /* 0x000f68000c1e1100 */
[----:B------:R-:W5:Y:S01]  /*0960*/  LDG.E.U8 R19, desc[UR10][R2.64+0x8] ;  /* 0x0000080a02137981 */ /* 0x000f62000c1e1100 */
        /* <DEDUP_REMOVED lines=10> */
.L_x_8:
[----:B------:R-:W-:Y:S05]  /*0a10*/  BRA.U !UP0, `(.L_x_1) ;  /* 0x0000000508087547 */ /* 0x000fea000b800000 */
[----:B------:R-:W-:Y:S02]  /*0a20*/  UISETP.GE.U32.AND UP1, UPT, UR12, 0x8, UPT ;  /* 0x000000080c00788c */ /* 0x000fe4000bf26070 */
[----:B------:R-:W-:-:S04]  /*0a30*/  ULOP3.LUT UR9, UR8, 0x7, URZ, 0xc0, !UPT ;  /* 0x0000000708097892 */ /* 0x000fc8000f8ec0ff */
[----:B------:R-:W-:-:S03]  /*0a40*/  UISETP.NE.AND UP0, UPT, UR9, URZ, UPT ;  /* 0x000000ff0900728c */ /* 0x000fc6000bf05270 */
[----:B------:R-:W-:Y:S08]  /*0a50*/  BRA.U !UP1, `(.L_x_10) ;  /* 0x0000000109547547 */ /* 0x000ff0000b800000 */
[----:B------:R-:W3:Y:S02]  /*0a60*/  LDCU.64 UR6, c[0x0][0x390] ;  /* 0x00007200ff0677ac */ /* 0x000ee40008000a00 */
[----:B---3--:R-:W-:-:S04]  /*0a70*/  UIADD3 UR5, UP1, UPT, UR4, UR6, URZ ;  /* 0x0000000604057290 */ /* 0x008fc8000ff3e0ff */
[----:B------:R-:W-:Y:S02]  /*0a80*/  UIADD3.X UR6, UPT, UPT, URZ, UR7, URZ, UP1, !UPT ;  /* 0x00000007ff067290 */ /* 0x000fe40008ffe4ff */
[----:B------:R-:W-:-:S04]  /*0a90*/  IMAD.U32 R2, RZ, RZ, UR5 ;  /* 0x00000005ff027e24 */ /* 0x000fc8000f8e00ff */
[----:B-12---:R-:W-:-:S05]  /*0aa0*/  IMAD.U32 R3, RZ, RZ, UR6 ;  /* 0x00000006ff037e24 */ /* 0x006fca000f8e00ff */
[----:B0-----:R-:W2:Y:S04]  /*0ab0*/  LDG.E.U8 R4, desc[UR10][R2.64] ;  /* 0x0000000a02047981 */ /* 0x001ea8000c1e1100 */
[----:B------:R-:W2:Y:S04]  /*0ac0*/  LDG.E.U8 R5, desc[UR10][R2.64+0x1] ;  /* 0x0000010a02057981 */ /* 0x000ea8000c1e1100 */
[----:B------:R-:W2:Y:S04]  /*0ad0*/  LDG.E.U8 R6, desc[UR10][R2.64+0x2] ;  /* 0x0000020a02067981 */ /* 0x000ea8000c1e1100 */
[----:B------:R-:W2:Y:S04]  /*0ae0*/  LDG.E.U8 R7, desc[UR10][R2.64+0x3] ;  /* 0x0000030a02077981 */ /* 0x000ea8000c1e1100 */
[----:B------:R-:W3:Y:S04]  /*0af0*/  LDG.E.U8 R8, desc[UR10][R2.64+0x4] ;  /* 0x0000040a02087981 */ /* 0x000ee8000c1e1100 */
[----:B------:R-:W3:Y:S04]  /*0b00*/  LDG.E.U8 R9, desc[UR10][R2.64+0x5] ;  /* 0x0000050a02097981 */ /* 0x000ee8000c1e1100 */
[----:B------:R-:W3:Y:S04]  /*0b10*/  LDG.E.U8 R10, desc[UR10][R2.64+0x6] ;  /* 0x0000060a020a7981 */ /* 0x000ee8000c1e1100 */
[----:B------:R-:W3:Y:S01]  /*0b20*/  LDG.E.U8 R11, desc[UR10][R2.64+0x7] ;  /* 0x0000070a020b7981 */ /* 0x000ee2000c1e1100 */
[----:B------:R-:W0:Y:S01]  /*0b30*/  S2UR UR6, SR_CgaCtaId ;  /* 0x00000000000679c3 */ /* 0x000e220000008800 */
[----:B------:R-:W-:-:S02]  /*0b40*/  UMOV UR5, 0x400 ;  /* 0x0000040000057882 */ /* 0x000fc40000000000 */
[----:B------:R-:W-:-:S04]  /*0b50*/  UIADD3 UR5, UPT, UPT, UR5, 0x50, URZ ;  /* 0x0000005005057890 */ /* 0x000fc8000fffe0ff */
[----:B0-----:R-:W-:-:S04]  /*0b60*/  ULEA UR5, UR6, UR5, 0x18 ;  /* 0x0000000506057291 */ /* 0x001fc8000f8ec0ff */
[----:B------:R-:W-:Y:S02]  /*0b70*/  ULEA UR5, UR4, UR5, 0x2 ;  /* 0x0000000504057291 */ /* 0x000fe4000f8e10ff */
[----:B------:R-:W-:-:S07]  /*0b80*/  UIADD3 UR4, UPT, UPT, UR4, 0x8, URZ ;  /* 0x0000000804047890 */ /* 0x000fce000fffe0ff */
[----:B--2---:R4:W-:Y:S04]  /*0b90*/  STS.128 [UR5], R4 ;  /* 0x00000004ff007988 */ /* 0x0049e80008000c05 */
[----:B---3--:R4:W-:Y:S02]  /*0ba0*/  STS.128 [UR5+0x10], R8 ;  /* 0x00001008ff007988 */ /* 0x0089e40008000c05 */
.L_x_10:
        /* <DEDUP_REMOVED lines=10> */
[----:B0---4-:R-:W2:Y:S04]  /*0c50*/  LDG.E.U8 R4, desc[UR10][R2.64] ;  /* 0x0000000a02047981 */ /* 0x011ea8000c1e1100 */
[----:B------:R-:W2:Y:S04]  /*0c60*/  LDG.E.U8 R5, desc[UR10][R2.64+0x1] ;  /* 0x0000010a02057981 */ /* 0x000ea8000c1e1100 */
[----:B------:R-:W2:Y:S04]  /*0c70*/  LDG.E.U8 R6, desc[UR10][R2.64+0x2] ;  /* 0x0000020a02067981 */ /* 0x000ea8000c1e1100 */
[----:B------:R-:W2:Y:S01]  /*0c80*/  LDG.E.U8 R7, desc[UR10][R2.64+0x3] ;  /* 0x0000030a02077981 */ /* 0x000ea2000c1e1100 */
[----:B------:R-:W0:Y:S01]  /*0c90*/  S2UR UR7, SR_CgaCtaId ;  /* 0x00000000000779c3 */ /* 0x000e220000008800 */
[----:B------:R-:W-:-:S02]  /*0ca0*/  UMOV UR6, 0x400 ;  /* 0x0000040000067882 */ /* 0x000fc40000000000 */
[----:B------:R-:W-:-:S04]  /*0cb0*/  UIADD3 UR6, UPT, UPT, UR6, 0x50, URZ ;  /* 0x0000005006067890 */ /* 0x000fc8000fffe0ff */
[----:B0-----:R-:W-:-:S04]  /*0cc0*/  ULEA UR6, UR7, UR6, 0x18 ;  /* 0x0000000607067291 */ /* 0x001fc8000f8ec0ff */
[----:B------:R-:W-:Y:S02]  /*0cd0*/  ULEA UR6, UR4, UR6, 0x2 ;  /* 0x0000000604067291 */ /* 0x000fe4000f8e10ff */
[----:B------:R-:W-:-:S07]  /*0ce0*/  UIADD3 UR4, UPT, UPT, UR4, 0x4, URZ ;  /* 0x0000000404047890 */ /* 0x000fce000fffe0ff */
[----:B--2---:R3:W-:Y:S05]  /*0cf0*/  STS.128 [UR6], R4 ;  /* 0x00000004ff007988 */ /* 0x0047ea0008000c06 */
.L_x_11:
[----:B------:R-:W-:Y:S05]  /*0d00*/  BRA.U !UP0, `(.L_x_1) ;  /* 0x00000001084c7547 */ /* 0x000fea000b800000 */
[----:B------:R-:W5:Y:S01]  /*0d10*/  S2UR UR8, SR_CgaCtaId ;  /* 0x00000000000879c3 */ /* 0x000f620000008800 */
[----:B------:R-:W0:Y:S01]  /*0d20*/  LDCU.64 UR12, c[0x0][0x390] ;  /* 0x00007200ff0c77ac */ /* 0x000e220008000a00 */
[----:B------:R-:W-:Y:S01]  /*0d30*/  UMOV UR6, 0x400 ;  /* 0x0000040000067882 */ /* 0x000fe20000000000 */
[----:B------:R-:W-:Y:S02]  /*0d40*/  UIADD3 UR5, UPT, UPT, -UR5, URZ, URZ ;  /* 0x000000ff05057290 */ /* 0x000fe4000fffe1ff */
[----:B------:R-:W-:Y:S02]  /*0d50*/  UIADD3 UR7, UPT, UPT, UR6, 0x50, URZ ;  /* 0x0000005006077890 */ /* 0x000fe4000fffe0ff */
[----:B0-----:R-:W-:Y:S02]  /*0d60*/  UIADD3 UR6, UP0, UPT, UR4, UR12, URZ ;  /* 0x0000000c04067290 */ /* 0x001fe4000ff1e0ff */
[----:B-----5:R-:W-:Y:S02]  /*0d70*/  ULEA UR8, UR8, UR7, 0x18 ;  /* 0x0000000708087291 */ /* 0x020fe4000f8ec0ff */
[----:B------:R-:W-:-:S02]  /*0d80*/  UIADD3.X UR7, UPT, UPT, URZ, UR13, URZ, UP0, !UPT ;  /* 0x0000000dff077290 */ /* 0x000fc400087fe4ff */
[----:B------:R-:W-:-:S12]  /*0d90*/  ULEA UR4, UR4, UR8, 0x2 ;  /* 0x0000000804047291 */ /* 0x000fd8000f8e10ff */
.L_x_12:
[----:B0-----:R-:W-:Y:S02]  /*0da0*/  IMAD.U32 R2, RZ, RZ, UR6 ;  /* 0x00000006ff027e24 */ /* 0x001fe4000f8e00ff */
[----:B-12---:R-:W-:-:S05]  /*0db0*/  IMAD.U32 R3, RZ, RZ, UR7 ;  /* 0x00000007ff037e24 */ /* 0x006fca000f8e00ff */
[----:B------:R-:W2:Y:S01]  /*0dc0*/  LDG.E.U8 R2, desc[UR10][R2.64] ;  /* 0x0000000a02027981 */ /* 0x000ea2000c1e1100 */
[----:B------:R-:W-:Y:S02]  /*0dd0*/  UIADD3 UR6, UP0, UPT, UR6, 0x1, URZ ;  /* 0x0000000106067890 */ /* 0x000fe4000ff1e0ff */
[----:B------:R-:W-:Y:S02]  /*0de0*/  UIADD3 UR5, UPT, UPT, UR5, 0x1, URZ ;  /* 0x0000000105057890 */ /* 0x000fe4000fffe0ff */
[----:B------:R-:W-:Y:S02]  /*0df0*/  UIADD3.X UR7, UPT, UPT, URZ, UR7, URZ, UP0, !UPT ;  /* 0x00000007ff077290 */ /* 0x000fe400087fe4ff */
[----:B------:R-:W-:Y:S01]  /*0e00*/  UISETP.NE.AND UP0, UPT, UR5, URZ, UPT ;  /* 0x000000ff0500728c */ /* 0x000fe2000bf05270 */
[----:B--2---:R0:W-:Y:S01]  /*0e10*/  STS [UR4], R2 ;  /* 0x00000002ff007988 */ /* 0x0041e20008000804 */
[----:B------:R-:W-:-:S07]  /*0e20*/  UIADD3 UR4, UPT, UPT, UR4, 0x4, URZ ;  /* 0x0000000404047890 */ /* 0x000fce000fffe0ff */
[----:B------:R-:W-:Y:S05]  /*0e30*/  BRA.U UP0, `(.L_x_12) ;  /* 0xfffffffd00d87547 */ /* 0x000fea000b83ffff */
.L_x_1:
[----:B------:R-:W-:Y:S05]  /*0e40*/  BSYNC.RECONVERGENT B0 ;  /* 0x0000000000007941 */ /* 0x000fea0003800200 */
.L_x_0:
[----:B------:R-:W5:Y:S02]  /*0e50*/  LDCU UR6, c[0x0][0x3b0] ;  /* 0x00007600ff0677ac */ /* 0x000f640008000800 */
[----:B-----5:R-:W-:Y:S02]  /*0e60*/  UISETP.GE.AND UP0, UPT, UR6, 0x2, UPT ;  /* 0x000000020600788c */ /* 0x020fe4000bf06270 */
[----:B------:R-:W-:-:S06]  /*0e70*/  UIADD3 UR4, UPT, UPT, UR6, -0x1, URZ ;  /* 0xffffffff06047890 */ /* 0x000fcc000fffe0ff */
[----:B0-----:R-:W-:Y:S01]  /*0e80*/  IMAD.U32 R2, RZ, RZ, UR4 ;  /* 0x00000004ff027e24 */ /* 0x001fe2000f8e00ff */
[----:B------:R-:W-:Y:S06]  /*0e90*/  BAR.SYNC.DEFER_BLOCKING 0x0 ;  /* 0x0000000000007b1d */ /* 0x000fec0000010000 */
[----:B------:R-:W-:Y:S05]  /*0ea0*/  BRA.U !UP0, `(.L_x_13) ;  /* 0x0000000508107547 */ /* 0x000fea000b800000 */
[----:B------:R-:W-:Y:S01]  /*0eb0*/  UIADD3 UR4, UPT, UPT, UR6, -0x2, URZ ;  /* 0xfffffffe06047890 */ /* 0x000fe2000fffe0ff */
[----:B------:R-:W-:Y:S01]  /*0ec0*/  LOP3.LUT R22, R2, 0xf, RZ, 0xc0, !PT ;  /* 0x0000000f02167812 */ /* 0x000fe200078ec0ff */
[----:B------:R-:W-:Y:S02]  /*0ed0*/  IMAD.MOV.U32 R20, RZ, RZ, RZ ;  /* 0x000000ffff147224 */ /* 0x000fe400078e00ff */
[----:B------:R-:W-:Y:S01]  /*0ee0*/  UISETP.GE.U32.AND UP0, UPT, UR4, 0xf, UPT ;  /* 0x0000000f0400788c */ /* 0x000fe2000bf06070 */
[----:B------:R-:W-:-:S08]  /*0ef0*/  ISETP.NE.AND P1, PT, R22, RZ, PT ;  /* 0x000000ff1600720c */ /* 0x000fd00003f25270 */
[----:B------:R-:W-:Y:S05]  /*0f00*/  BRA.U !UP0, `(.L_x_14) ;  /* 0x0000000108507547 */ /* 0x000fea000b800000 */
[----:B------:R-:W0:Y:S01]  /*0f10*/  S2UR UR5, SR_CgaCtaId ;  /* 0x00000000000579c3 */ /* 0x000e220000008800 */
[----:B------:R-:W-:Y:S01]  /*0f20*/  LOP3.LUT R20, R2, 0xfffffff0, RZ, 0xc0, !PT ;  /* 0xfffffff002147812 */ /* 0x000fe200078ec0ff */
[----:B------:R-:W-:Y:S01]  /*0f30*/  UMOV UR4, 0x400 ;  /* 0x0000040000047882 */ /* 0x000fe20000000000 */
[----:B------:R-:W-:-:S03]  /*0f40*/  VIADD R21, R1, 0x20 ;  /* 0x0000002001157836 */ /* 0x000fc60000000000 */
[----:B-12---:R-:W-:Y:S01]  /*0f50*/  IMAD.MOV R3, RZ, RZ, -R20 ;  /* 0x000000ffff037224 */ /* 0x006fe200078e0a14 */
[----:B0-----:R-:W-:-:S04]  /*0f60*/  ULEA UR4, UR5, UR4, 0x18 ;  /* 0x0000000405047291 */ /* 0x001fc8000f8ec0ff */
[----:B------:R-:W-:-:S12]  /*0f70*/  UIADD3 UR4, UPT, UPT, UR4, 0x20, URZ ;  /* 0x0000002004047890 */ /* 0x000fd8000fffe0ff */
.L_x_15:
[----:B---34-:R-:W0:Y:S01]  /*0f80*/  LDS.128 R4, [UR4+-0x20] ;  /* 0xffffe004ff047984 */ /* 0x018e220008000c00 */
[----:B------:R-:W-:-:S03]  /*0f90*/  VIADD R3, R3, 0x10 ;  /* 0x0000001003037836 */ /* 0x000fc60000000000 */
[----:B------:R-:W1:Y:S02]  /*0fa0*/  LDS.128 R8, [UR4+-0x10] ;  /* 0xfffff004ff087984 */ /* 0x000e640008000c00 */
[----:B------:R-:W-:Y:S02]  /*0fb0*/  ISETP.NE.AND P0, PT, R3, RZ, PT ;  /* 0x000000ff0300720c */ /* 0x000fe40003f05270 */
[----:B------:R-:W2:Y:S04]  /*0fc0*/  LDS.128 R12, [UR4] ;  /* 0x00000004ff0c7984 */ /* 0x000ea80008000c00 */
[----:B------:R-:W3:Y:S01]  /*0fd0*/  LDS.128 R16, [UR4+0x10] ;  /* 0x00001004ff107984 */ /* 0x000ee20008000c00 */
[----:B------:R-:W-:-:S03]  /*0fe0*/  UIADD3 UR4, UPT, UPT, UR4, 0x40, URZ ;  /* 0x0000004004047890 */ /* 0x000fc6000fffe0ff */
[----:B0-----:R-:W-:Y:S04]  /*0ff0*/  STL.128 [R21+-0x20], R4 ;  /* 0xffffe00415007387 */ /* 0x001fe80000100c00 */
[----:B-1----:R-:W-:Y:S04]  /*1000*/  STL.128 [R21+-0x10], R8 ;  /* 0xfffff00815007387 */ /* 0x002fe80000100c00 */
[----:B--2---:R-:W-:Y:S04]  /*1010*/  STL.128 [R21], R12 ;  /* 0x0000000c15007387 */ /* 0x004fe80000100c00 */
[----:B---3--:R0:W-:Y:S02]  /*1020*/  STL.128 [R21+0x10], R16 ;  /* 0x0000101015007387 */ /* 0x0081e40000100c00 */
[----:B0-----:R-:W-:Y:S01]  /*1030*/  VIADD R21, R21, 0x40 ;  /* 0x0000004015157836 */ /* 0x001fe20000000000 */
[----:B------:R-:W-:Y:S06]  /*1040*/  @P0 BRA `(.L_x_15) ;  /* 0xfffffffc00cc0947 */ /* 0x000fec000383ffff */
.L_x_14:
[----:B------:R-:W-:Y:S05]  /*1050*/  @!P1 BRA `(.L_x_13) ;  /* 0x0000000000a49947 */ /* 0x000fea0003800000 */
[----:B------:R-:W-:Y:S02]  /*1060*/  ISETP.GE.U32.AND P0, PT, R22, 0x8, PT ;  /* 0x000000081600780c */ /* 0x000fe40003f06070 */
[----:B------:R-:W-:-:S04]  /*1070*/  LOP3.LUT R13, R2, 0x7, RZ, 0xc0, !PT ;  /* 0x00000007020d7812 */ /* 0x000fc800078ec0ff */
[----:B------:R-:W-:-:S07]  /*1080*/  ISETP.NE.AND P1, PT, R13, RZ, PT ;  /* 0x000000ff0d00720c */ /* 0x000fce0003f25270 */
[----:B------:R-:W-:Y:S06]  /*1090*/  @!P0 BRA `(.L_x_16) ;  /* 0x0000000000288947 */ /* 0x000fec0003800000 */
[----:B-1234-:R-:W0:Y:S01]  /*10a0*/  S2R R4, SR_CgaCtaId ;  /* 0x0000000000047919 */ /* 0x01ee220000008800 */
[----:B------:R-:W-:Y:S01]  /*10b0*/  MOV R3, 0x400 ;  /* 0x0000040000037802 */ /* 0x000fe20000000f00 */
[----:B------:R-:W-:-:S03]  /*10c0*/  IMAD R12, R20, 0x4, R1 ;  /* 0x00000004140c7824 */ /* 0x000fc600078e0201 */
[----:B0-----:R-:W-:-:S05]  /*10d0*/  LEA R3, R4, R3, 0x18 ;  /* 0x0000000304037211 */ /* 0x001fca00078ec0ff */
[C---:B------:R-:W-:Y:S02]  /*10e0*/  IMAD R3, R20.reuse, 0x4, R3 ;  /* 0x0000000414037824 */ /* 0x040fe400078e0203 */
[----:B------:R-:W-:-:S03]  /*10f0*/  VIADD R20, R20, 0x8 ;  /* 0x0000000814147836 */ /* 0x000fc60000000000 */
[----:B------:R-:W0:Y:S04]  /*1100*/  LDS.128 R4, [R3] ;  /* 0x0000000003047984 */ /* 0x000e280000000c00 */
[----:B------:R-:W1:Y:S04]  /*1110*/  LDS.128 R8, [R3+0x10] ;  /* 0x0000100003087984 */ /* 0x000e680000000c00 */
[----:B0-----:R0:W-:Y:S04]  /*1120*/  STL.128 [R12], R4 ;  /* 0x000000040c007387 */ /* 0x0011e80000100c00 */
[----:B-1----:R0:W-:Y:S02]  /*1130*/  STL.128 [R12+0x10], R8 ;  /* 0x000010080c007387 */ /* 0x0021e40000100c00 */
.L_x_16:
[----:B------:R-:W-:Y:S05]  /*1140*/  @!P1 BRA `(.L_x_13) ;  /* 0x0000000000689947 */ /* 0x000fea0003800000 */
[----:B------:R-:W-:Y:S02]  /*1150*/  ISETP.GE.U32.AND P0, PT, R13, 0x4, PT ;  /* 0x000000040d00780c */ /* 0x000fe40003f06070 */
[----:B-12---:R-:W-:-:S04]  /*1160*/  LOP3.LUT R3, R2, 0x3, RZ, 0xc0, !PT ;  /* 0x0000000302037812 */ /* 0x006fc800078ec0ff */
[----:B------:R-:W-:-:S07]  /*1170*/  ISETP.NE.AND P1, PT, R3, RZ, PT ;  /* 0x000000ff0300720c */ /* 0x000fce0003f25270 */
[----:B------:R-:W-:Y:S06]  /*1180*/  @!P0 BRA `(.L_x_17) ;  /* 0x0000000000208947 */ /* 0x000fec0003800000 */
[----:B0--34-:R-:W0:Y:S01]  /*1190*/  S2R R5, SR_CgaCtaId ;  /* 0x0000000000057919 */ /* 0x019e220000008800 */
[----:B------:R-:W-:Y:S01]  /*11a0*/  MOV R4, 0x400 ;  /* 0x0000040000047802 */ /* 0x000fe20000000f00 */
[----:B------:R-:W-:-:S03]  /*11b0*/  IMAD R8, R20, 0x4, R1 ;  /* 0x0000000414087824 */ /* 0x000fc600078e0201 */
[----:B0-----:R-:W-:-:S05]  /*11c0*/  LEA R5, R5, R4, 0x18 ;  /* 0x0000000405057211 */ /* 0x001fca00078ec0ff */
[C---:B------:R-:W-:Y:S02]  /*11d0*/  IMAD R5, R20.reuse, 0x4, R5 ;  /* 0x0000000414057824 */ /* 0x040fe400078e0205 */
[----:B------:R-:W-:-:S04]  /*11e0*/  VIADD R20, R20, 0x4 ;  /* 0x0000000414147836 */ /* 0x000fc80000000000 */
[----:B------:R-:W0:Y:S04]  /*11f0*/  LDS.128 R4, [R5] ;  /* 0x0000000005047984 */ /* 0x000e280000000c00 */
[----:B0-----:R1:W-:Y:S02]  /*1200*/  STL.128 [R8], R4 ;  /* 0x0000000408007387 */ /* 0x0013e40000100c00 */
.L_x_17:
[----:B------:R-:W-:Y:S05]  /*1210*/  @!P1 BRA `(.L_x_13) ;  /* 0x0000000000349947 */ /* 0x000fea0003800000 */
[----:B01-34-:R-:W0:Y:S01]  /*1220*/  S2R R5, SR_CgaCtaId ;  /* 0x0000000000057919 */ /* 0x01be220000008800 */
[----:B------:R-:W-:Y:S01]  /*1230*/  MOV R4, 0x400 ;  /* 0x0000040000047802 */ /* 0x000fe20000000f00 */
[----:B------:R-:W-:-:S03]  /*1240*/  IMAD.MOV R3, RZ, RZ, -R3 ;  /* 0x000000ffff037224 */ /* 0x000fc600078e0a03 */
[----:B0-----:R-:W-:Y:S01]  /*1250*/  LEA R7, R5, R4, 0x18 ;  /* 0x0000000405077211 */ /* 0x001fe200078ec0ff */
[----:B------:R-:W-:-:S04]  /*1260*/  IMAD R5, R20, 0x4, R1 ;  /* 0x0000000414057824 */ /* 0x000fc800078e0201 */
[----:B------:R-:W-:-:S07]  /*1270*/  IMAD R20, R20, 0x4, R7 ;  /* 0x0000000414147824 */ /* 0x000fce00078e0207 */
.L_x_18:
[----:B------:R0:W1:Y:S01]  /*1280*/  LDS R4, [R20] ;  /* 0x0000000014047984 */ /* 0x0000620000000800 */
[----:B------:R-:W-:-:S05]  /*1290*/  VIADD R3, R3, 0x1 ;  /* 0x0000000103037836 */ /* 0x000fca0000000000 */
[----:B------:R-:W-:Y:S01]  /*12a0*/  ISETP.NE.AND P0, PT, R3, RZ, PT ;  /* 0x000000ff0300720c */ /* 0x000fe20003f05270 */
[----:B0-----:R-:W-:Y:S01]  /*12b0*/  VIADD R20, R20, 0x4 ;  /* 0x0000000414147836 */ /* 0x001fe20000000000 */
[----:B-1----:R0:W-:Y:S02]  /*12c0*/  STL [R5], R4 ;  /* 0x0000000405007387 */ /* 0x0021e40000100800 */
[----:B0-----:R-:W-:-:S09]  /*12d0*/  VIADD R5, R5, 0x4 ;  /* 0x0000000405057836 */ /* 0x001fd20000000000 */
[----:B------:R-:W-:Y:S05]  /*12e0*/  @P0 BRA `(.L_x_18) ;  /* 0xfffffffc00e40947 */ /* 0x000fea000383ffff */
.L_x_13:
[----:B------:R-:W5:Y:S01]  /*12f0*/  S2UR UR5, SR_CgaCtaId ;  /* 0x00000000000579c3 */ /* 0x000f620000008800 */
[----:B------:R-:W-:Y:S01]  /*1300*/  UMOV UR4, 0x400 ;  /* 0x0000040000047882 */ /* 0x000fe20000000000 */
[----:B------:R-:W-:-:S06]  /*1310*/  UISETP.GE.AND UP0, UPT, UR6, 0x1, UPT ;  /* 0x000000010600788c */ /* 0x000fcc000bf06270 */
[----:B01234-:R-:W0:Y:S01]  /*1320*/  LDC R5, c[0x0][0x360] ;  /* 0x0000d800ff057b82 */ /* 0x01fe220000000800 */
[----:B-----5:R-:W-:-:S04]  /*1330*/  ULEA UR4, UR5, UR4, 0x18 ;  /* 0x0000000405047291 */ /* 0x020fc8000f8ec0ff */
[----:B------:R-:W-:-:S09]  /*1340*/  ULEA UR4, UR6, UR4, 0x2 ;  /* 0x0000000406047291 */ /* 0x000fd2000f8e10ff */
[----:B------:R-:W1:Y:S02]  /*1350*/  LDS R3, [UR4+-0x4] ;  /* 0xfffffc04ff037984 */ /* 0x000e640008000800 */
[----:B------:R-:W0:Y:S02]  /*1360*/  S2UR UR4, SR_CTAID.X ;  /* 0x00000000000479c3 */ /* 0x000e240000002500 */
[----:B0-----:R-:W-:Y:S02]  /*1370*/  IMAD R0, R5, UR4, R0 ;  /* 0x0000000405007c24 */ /* 0x001fe4000f8e0200 */
[----:B------:R-:W-:Y:S02]  /*1380*/  IMAD R5, R2, 0x4, R1 ;  /* 0x0000000402057824 */ /* 0x000fe400078e0201 */
[----:B-1----:R-:W-:Y:S02]  /*1390*/  IMAD.IADD R4, R3, 0x1, R0 ;  /* 0x0000000103047824 */ /* 0x002fe400078e0200 */
[----:B------:R-:W0:Y:S01]  /*13a0*/  LDC R0, c[0x0][0x398] ;  /* 0x0000e600ff007b82 */ /* 0x000e220000000800 */
[----:B------:R-:W-:-:S02]  /*13b0*/  VIADD R3, R1, 0x50 ;  /* 0x0000005001037836 */ /* 0x000fc40000000000 */
[----:B------:R1:W-:Y:S01]  /*13c0*/  STL [R5], R4 ;  /* 0x0000000405007387 */ /* 0x0003e20000100800 */
[----:B------:R-:W-:Y:S05]  /*13d0*/  BRA.U !UP0, `(.L_x_19) ;  /* 0x0000000108c47547 */ /* 0x000fea000b800000 */
[----:B------:R-:W-:Y:S01]  /*13e0*/  BSSY.RECONVERGENT B0, `(.L_x_19) ;  /* 0x0000030000007945 */ /* 0x000fe20003800200 */
.L_x_23:
[----:B01----:R-:W-:-:S05]  /*13f0*/  IMAD R6, R2, 0x4, R1 ;  /* 0x0000000402067824 */ /* 0x003fca00078e0201 */
[----:B------:R-:W0:Y:S02]  /*1400*/  LDL R13, [R6] ;  /* 0x00000000060d7983 */ /* 0x000e240000100800 */
[----:B0-----:R-:W-:-:S13]  /*1410*/  ISETP.GE.AND P0, PT, R13, R0, PT ;  /* 0x000000000d00720c */ /* 0x001fda0003f06270 */
[----:B------:R-:W-:Y:S05]  /*1420*/  @!P0 BRA `(.L_x_20) ;  /* 0x0000000000ac8947 */ /* 0x000fea0003800000 */
[----:B------:R-:W-:Y:S01]  /*1430*/  IABS R10, R0 ;  /* 0x00000000000a7213 */ /* 0x000fe20000000000 */
[----:B------:R-:W-:Y:S01]  /*1440*/  BSSY.RECONVERGENT B1, `(.L_x_21) ;  /* 0x0000026000017945 */ /* 0x000fe20003800200 */
[----:B------:R-:W-:Y:S02]  /*1450*/  IABS R8, R13 ;  /* 0x0000000d00087213 */ /* 0x000fe40000000000 */
[----:B------:R-:W0:Y:S01]  /*1460*/  I2F.RP R7, R10 ;  /* 0x0000000a00077306 */ /* 0x000e220000209400 */
[----:B------:R-:W-:-:S07]  /*1470*/  ISETP.GE.AND P2, PT, R13, RZ, PT ;  /* 0x000000ff0d00720c */ /* 0x000fce0003f46270 */
[----:B0-----:R-:W1:Y:S02]  /*1480*/  MUFU.RCP R7, R7 ;  /* 0x0000000700077308 */ /* 0x001e640000001000 */
[----:B-1----:R-:W-:-:S06]  /*1490*/  VIADD R4, R7, 0xffffffe ;  /* 0x0ffffffe07047836 */ /* 0x002fcc0000000000 */
[----:B------:R0:W1:Y:S02]  /*14a0*/  F2I.FTZ.U32.TRUNC.NTZ R5, R4 ;  /* 0x0000000400057305 */ /* 0x000064000021f000 */
[----:B0-----:R-:W-:Y:S02]  /*14b0*/  IMAD.MOV.U32 R4, RZ, RZ, RZ ;  /* 0x000000ffff047224 */ /* 0x001fe400078e00ff */
[----:B-1----:R-:W-:-:S04]  /*14c0*/  IMAD.MOV R9, RZ, RZ, -R5 ;  /* 0x000000ffff097224 */ /* 0x002fc800078e0a05 */
[----:B------:R-:W-:-:S04]  /*14d0*/  IMAD R9, R9, R10, RZ ;  /* 0x0000000a09097224 */ /* 0x000fc800078e02ff */
[----:B------:R-:W-:Y:S01]  /*14e0*/  IMAD.HI.U32 R5, R5, R9, R4 ;  /* 0x0000000905057227 */ /* 0x000fe200078e0004 */
[----:B------:R-:W-:-:S05]  /*14f0*/  LOP3.LUT R9, RZ, R0, RZ, 0x33, !PT ;  /* 0x00000000ff097212 */ /* 0x000fca00078e33ff */
[----:B------:R-:W-:-:S04]  /*1500*/  IMAD.HI.U32 R5, R5, R8, RZ ;  /* 0x0000000805057227 */ /* 0x000fc800078e00ff */
[----:B------:R-:W-:-:S04]  /*1510*/  IMAD.MOV R7, RZ, RZ, -R5 ;  /* 0x000000ffff077224 */ /* 0x000fc800078e0a05 */
[----:B------:R-:W-:-:S05]  /*1520*/  IMAD R7, R10, R7, R8 ;  /* 0x000000070a077224 */ /* 0x000fca00078e0208 */
[----:B------:R-:W-:-:S13]  /*1530*/  ISETP.GT.U32.AND P0, PT, R10, R7, PT ;  /* 0x000000070a00720c */ /* 0x000fda0003f04070 */
[----:B------:R-:W-:-:S04]  /*1540*/  @!P0 IMAD.IADD R7, R7, 0x1, -R10 ;  /* 0x0000000107078824 */ /* 0x000fc800078e0a0a */
[----:B------:R-:W-:Y:S01]  /*1550*/  IMAD.IADD R4, R7, 0x1, -R10 ;  /* 0x0000000107047824 */ /* 0x000fe200078e0a0a */
[----:B------:R-:W-:-:S04]  /*1560*/  ISETP.GT.U32.AND P1, PT, R10, R7, PT ;  /* 0x000000070a00720c */ /* 0x000fc80003f24070 */
[----:B------:R-:W-:Y:S02]  /*1570*/  SEL R4, R4, R7, !P1 ;  /* 0x0000000704047207 */ /* 0x000fe40004800000 */
[----:B------:R-:W-:-:S03]  /*1580*/  ISETP.NE.AND P1, PT, R0, RZ, PT ;  /* 0x000000ff0000720c */ /* 0x000fc60003f25270 */
[----:B------:R-:W-:Y:S01]  /*1590*/  @!P2 IMAD.MOV R4, RZ, RZ, -R4 ;  /* 0x000000ffff04a224 */ /* 0x000fe200078e0a04 */
[----:B------:R-:W-:-:S04]  /*15a0*/  ISETP.NE.AND P2, PT, R2, RZ, PT ;  /* 0x000000ff0200720c */ /* 0x000fc80003f45270 */
[----:B------:R-:W-:-:S05]  /*15b0*/  SEL R11, R9, R4, !P1 ;  /* 0x00000004090b7207 */ /* 0x000fca0004800000 */
[----:B------:R0:W-:Y:S04]  /*15c0*/  STL [R6], R11 ;  /* 0x0000000b06007387 */ /* 0x0001e80000100800 */
[----:B------:R-:W-:Y:S05]  /*15d0*/  @!P2 BRA `(.L_x_22) ;  /* 0x000000000030a947 */ /* 0x000fea0003800000 */
[----:B------:R-:W-:-:S04]  /*15e0*/  VIADD R4, R2, 0xffffffff ;  /* 0xffffffff02047836 */ /* 0x000fc80000000000 */
[----:B0-----:R-:W-:-:S05]  /*15f0*/  IMAD R6, R4, 0x4, R1 ;  /* 0x0000000404067824 */ /* 0x001fca00078e0201 */
[----:B------:R-:W2:Y:S01]  /*1600*/  LDL R8, [R6] ;  /* 0x0000000006087983 */ /* 0x000ea20000100800 */
[----:B------:R-:W-:Y:S01]  /*1610*/  ISETP.GE.U32.AND P2, PT, R7, R10, PT ;  /* 0x0000000a0700720c */ /* 0x000fe20003f46070 */
[----:B------:R-:W-:Y:S01]  /*1620*/  @!P0 VIADD R5, R5, 0x1 ;  /* 0x0000000105058836 */ /* 0x000fe20000000000 */
[----:B------:R-:W-:-:S04]  /*1630*/  LOP3.LUT R4, R13, R0, RZ, 0x3c, !PT ;  /* 0x000000000d047212 */ /* 0x000fc800078e3cff */
[----:B------:R-:W-:-:S07]  /*1640*/  ISETP.GE.AND P3, PT, R4, RZ, PT ;  /* 0x000000ff0400720c */ /* 0x000fce0003f66270 */
[----:B------:R-:W-:-:S06]  /*1650*/  @P2 VIADD R5, R5, 0x1 ;  /* 0x0000000105052836 */ /* 0x000fcc0000000000 */
[----:B------:R-:W-:-:S05]  /*1660*/  @!P3 IMAD.MOV R5, RZ, RZ, -R5 ;  /* 0x000000ffff05b224 */ /* 0x000fca00078e0a05 */
[----:B------:R-:W-:-:S05]  /*1670*/  SEL R5, R9, R5, !P1 ;  /* 0x0000000509057207 */ /* 0x000fca0004800000 */
[----:B--2---:R-:W-:-:S05]  /*1680*/  IMAD.IADD R5, R5, 0x1, R8 ;  /* 0x0000000105057824 */ /* 0x004fca00078e0208 */
[----:B------:R1:W-:Y:S02]  /*1690*/  STL [R6], R5 ;  /* 0x0000000506007387 */ /* 0x0003e40000100800 */
.L_x_22:
[----:B------:R-:W-:Y:S05]  /*16a0*/  BSYNC.RECONVERGENT B1 ;  /* 0x0000000000017941 */ /* 0x000fea0003800200 */
.L_x_21:
[C---:B------:R-:W-:Y:S01]  /*16b0*/  ISETP.NE.AND P0, PT, R2.reuse, RZ, PT ;  /* 0x000000ff0200720c */ /* 0x040fe20003f05270 */
[----:B------:R-:W-:-:S12]  /*16c0*/  VIADD R2, R2, 0xffffffff ;  /* 0xffffffff02027836 */ /* 0x000fd80000000000 */
[----:B------:R-:W-:Y:S05]  /*16d0*/  @P0 BRA `(.L_x_23) ;  /* 0xfffffffc00440947 */ /* 0x000fea000383ffff */
.L_x_20:
[----:B------:R-:W-:Y:S05]  /*16e0*/  BSYNC.RECONVERGENT B0 ;  /* 0x0000000000007941 */ /* 0x000fea0003800200 */
.L_x_19:
[----:B0-----:R-:W0:Y:S01]  /*16f0*/  LDC R0, c[0x0][0x3b0] ;  /* 0x0000ec00ff007b82 */ /* 0x001e220000000800 */
[----:B------:R2:W-:Y:S04]  /*1700*/  STL.128 [R1+0x50], RZ ;  /* 0x000050ff01007387 */ /* 0x0005e80000100c00 */
[----:B------:R2:W-:Y:S04]  /*1710*/  STL.128 [R1+0x60], RZ ;  /* 0x000060ff01007387 */ /* 0x0005e80000100c00 */
[----:B------:R2:W-:Y:S04]  /*1720*/  STL.128 [R1+0x70], RZ ;  /* 0x000070ff01007387 */ /* 0x0005e80000100c00 */
[----:B------:R2:W-:Y:S04]  /*1730*/  STL.64 [R1+0x80], RZ ;  /* 0x000080ff01007387 */ /* 0x0005e80000100a00 */
[----:B------:R2:W-:Y:S04]  /*1740*/  STL [R1+0x8c], RZ ;  /* 0x00008cff01007387 */ /* 0x0005e80000100800 */
[----:B------:R2:W-:Y:S01]  /*1750*/  STL.128 [R1+0x90], RZ ;  /* 0x000090ff01007387 */ /* 0x0005e20000100c00 */
[----:B0-----:R-:W-:-:S13]  /*1760*/  ISETP.GE.AND P0, PT, R0, 0x1, PT ;  /* 0x000000010000780c */ /* 0x001fda0003f06270 */
[----:B--2---:R-:W-:Y:S05]  /*1770*/  @!P0 BRA `(.L_x_24) ;  /* 0x0000000800708947 */ /* 0x004fea0003800000 */
[C---:B------:R-:W-:Y:S01]  /*1780*/  ISETP.GE.U32.AND P1, PT, R0.reuse, 0x10, PT ;  /* 0x000000100000780c */ /* 0x040fe20003f26070 */
[----:B------:R-:W-:Y:S01]  /*1790*/  IMAD.MOV.U32 R2, RZ, RZ, RZ ;  /* 0x000000ffff027224 */ /* 0x000fe200078e00ff */
[----:B------:R-:W-:-:S04]  /*17a0*/  LOP3.LUT R23, R0, 0xf, RZ, 0xc0, !PT ;  /* 0x0000000f00177812 */ /* 0x000fc800078ec0ff */
[----:B------:R-:W-:-:S07]  /*17b0*/  ISETP.NE.AND P2, PT, R23, RZ, PT ;  /* 0x000000ff1700720c */ /* 0x000fce0003f45270 */
[----:B------:R-:W-:Y:S06]  /*17c0*/  @!P1 BRA `(.L_x_25) ;  /* 0x0000000000f89947 */ /* 0x000fec0003800000 */
[----:B------:R-:W0:Y:S01]  /*17d0*/  S2UR UR5, SR_CgaCtaId ;  /* 0x00000000000579c3 */ /* 0x000e220000008800 */
[----:B------:R-:W-:Y:S01]  /*17e0*/  LOP3.LUT R2, R0, 0x7ffffff0, RZ, 0xc0, !PT ;  /* 0x7ffffff000027812 */ /* 0x000fe200078ec0ff */
[----:B------:R-:W-:Y:S01]  /*17f0*/  UMOV UR4, 0x400 ;  /* 0x0000040000047882 */ /* 0x000fe20000000000 */
[----:B------:R-:W-:Y:S01]  /*1800*/  VIADD R21, R1, 0x20 ;  /* 0x0000002001157836 */ /* 0x000fe20000000000 */
[----:B------:R-:W-:Y:S01]  /*1810*/  UIADD3 UR4, UPT, UPT, UR4, 0x50, URZ ;  /* 0x0000005004047890 */ /* 0x000fe2000fffe0ff */
[----:B------:R-:W-:Y:S02]  /*1820*/  IMAD.MOV.U32 R20, RZ, RZ, R3 ;  /* 0x000000ffff147224 */ /* 0x000fe400078e0003 */
[----:B------:R-:W-:Y:S01]  /*1830*/  IMAD.MOV R22, RZ, RZ, -R2 ;  /* 0x000000ffff167224 */ /* 0x000fe200078e0a02 */
[----:B0-----:R-:W-:-:S12]  /*1840*/  ULEA UR4, UR5, UR4, 0x18 ;  /* 0x0000000405047291 */ /* 0x001fd8000f8ec0ff */
.L_x_26:
[----:B-1----:R-:W2:Y:S04]  /*1850*/  LDL.128 R4, [R21+-0x20] ;  /* 0xffffe00015047983 */ /* 0x002ea80000100c00 */
[----:B------:R-:W3:Y:S04]  /*1860*/  LDL.128 R8, [R21+-0x10] ;  /* 0xfffff00015087983 */ /* 0x000ee80000100c00 */
[----:B------:R-:W4:Y:S04]  /*1870*/  LDL.128 R12, [R21] ;  /* 0x00000000150c7983 */ /* 0x000f280000100c00 */
[----:B------:R0:W5:Y:S01]  /*1880*/  LDL.128 R16, [R21+0x10] ;  /* 0x0000100015107983 */ /* 0x0001620000100c00 */
[----:B------:R-:W-:-:S05]  /*1890*/  VIADD R22, R22, 0x10 ;  /* 0x0000001016167836 */ /* 0x000fca0000000000 */
[----:B------:R-:W-:Y:S01]  /*18a0*/  ISETP.NE.AND P1, PT, R22, RZ, PT ;  /* 0x000000ff1600720c */ /* 0x000fe20003f25270 */
[----:B0-----:R-:W-:Y:S01]  /*18b0*/  VIADD R21, R21, 0x40 ;  /* 0x0000004015157836 */ /* 0x001fe20000000000 */
[----:B--2---:R-:W-:Y:S02]  /*18c0*/  LEA R4, R4, UR4, 0x2 ;  /* 0x0000000404047c11 */ /* 0x004fe4000f8e10ff */
[----:B------:R-:W-:Y:S02]  /*18d0*/  LEA R5, R5, UR4, 0x2 ;  /* 0x0000000405057c11 */ /* 0x000fe4000f8e10ff */
[----:B---3--:R-:W-:Y:S02]  /*18e0*/  LEA R10, R10, UR4, 0x2 ;  /* 0x000000040a0a7c11 */ /* 0x008fe4000f8e10ff */
[----:B------:R-:W-:Y:S01]  /*18f0*/  LEA R11, R11, UR4, 0x2 ;  /* 0x000000040b0b7c11 */ /* 0x000fe2000f8e10ff */
[----:B------:R-:W-:Y:S01]  /*1900*/  LDS.U8 R4, [R4] ;  /* 0x0000000004047984 */ /* 0x000fe20000000000 */
[----:B------:R-:W-:-:S02]  /*1910*/  LEA R6, R6, UR4, 0x2 ;  /* 0x0000000406067c11 */ /* 0x000fc4000f8e10ff */
[----:B------:R-:W-:Y:S01]  /*1920*/  LEA R7, R7, UR4, 0x2 ;  /* 0x0000000407077c11 */ /* 0x000fe2000f8e10ff */
[----:B------:R-:W0:Y:S01]  /*1930*/  LDS.U8 R5, [R5] ;  /* 0x0000000005057984 */ /* 0x000e220000000000 */
[----:B------:R-:W-:Y:S02]  /*1940*/  LEA R8, R8, UR4, 0x2 ;  /* 0x0000000408087c11 */ /* 0x000fe4000f8e10ff */
[----:B------:R-:W-:Y:S01]  /*1950*/  LEA R9, R9, UR4, 0x2 ;  /* 0x0000000409097c11 */ /* 0x000fe2000f8e10ff */
[----:B------:R-:W-:Y:S01]  /*1960*/  LDS.U8 R11, [R11] ;  /* 0x000000000b0b7984 */ /* 0x000fe20000000000 */
[----:B----4-:R-:W-:Y:S02]  /*1970*/  LEA R14, R14, UR4, 0x2 ;  /* 0x000000040e0e7c11 */ /* 0x010fe4000f8e10ff */
[----:B------:R-:W-:Y:S01]  /*1980*/  LEA R15, R15, UR4, 0x2 ;  /* 0x000000040f0f7c11 */ /* 0x000fe2000f8e10ff */
[----:B------:R-:W1:Y:S01]  /*1990*/  LDS.U8 R10, [R10] ;  /* 0x000000000a0a7984 */ /* 0x000e620000000000 */
[----:B------:R-:W-:-:S02]  /*19a0*/  LEA R12, R12, UR4, 0x2 ;  /* 0x000000040c0c7c11 */ /* 0x000fc4000f8e10ff */
[----:B------:R-:W-:Y:S01]  /*19b0*/  LEA R13, R13, UR4, 0x2 ;  /* 0x000000040d0d7c11 */ /* 0x000fe2000f8e10ff */
[----:B------:R-:W-:Y:S01]  /*19c0*/  LDS.U8 R7, [R7] ;  /* 0x0000000007077984 */ /* 0x000fe20000000000 */
[----:B-----5:R-:W-:Y:S02]  /*19d0*/  LEA R18, R18, UR4, 0x2 ;  /* 0x0000000412127c11 */ /* 0x020fe4000f8e10ff */
[----:B------:R-:W-:Y:S01]  /*19e0*/  LEA R19, R19, UR4, 0x2 ;  /* 0x0000000413137c11 */ /* 0x000fe2000f8e10ff */
[----:B------:R-:W2:Y:S01]  /*19f0*/  LDS.U8 R6, [R6] ;  /* 0x0000000006067984 */ /* 0x000ea20000000000 */
[----:B------:R-:W-:Y:S02]  /*1a00*/  LEA R16, R16, UR4, 0x2 ;  /* 0x0000000410107c11 */ /* 0x000fe4000f8e10ff */
[----:B------:R-:W-:Y:S01]  /*1a10*/  LEA R17, R17, UR4, 0x2 ;  /* 0x0000000411117c11 */ /* 0x000fe2000f8e10ff */
[----:B------:R-:W-:Y:S04]  /*1a20*/  LDS.U8 R9, [R9] ;  /* 0x0000000009097984 */ /* 0x000fe80000000000 */
[----:B------:R-:W3:Y:S04]  /*1a30*/  LDS.U8 R8, [R8] ;  /* 0x0000000008087984 */ /* 0x000ee80000000000 */
[----:B------:R-:W-:Y:S04]  /*1a40*/  LDS.U8 R15, [R15] ;  /* 0x000000000f0f7984 */ /* 0x000fe80000000000 */
[----:B------:R-:W4:Y:S04]  /*1a50*/  LDS.U8 R14, [R14] ;  /* 0x000000000e0e7984 */ /* 0x000f280000000000 */
[----:B------:R-:W-:Y:S04]  /*1a60*/  LDS.U8 R13, [R13] ;  /* 0x000000000d0d7984 */ /* 0x000fe80000000000 */
[----:B------:R-:W5:Y:S01]  /*1a70*/  LDS.U8 R12, [R12] ;  /* 0x000000000c0c7984 */ /* 0x000f620000000000 */
[----:B0-----:R-:W-:-:S03]  /*1a80*/  PRMT R25, R4, 0x3340, R5 ;  /* 0x0000334004197816 */ /* 0x001fc60000000005 */
[----:B------:R-:W-:Y:S04]  /*1a90*/  LDS.U8 R19, [R19] ;  /* 0x0000000013137984 */ /* 0x000fe80000000000 */
[----:B------:R-:W0:Y:S01]  /*1aa0*/  LDS.U8 R18, [R18] ;  /* 0x0000000012127984 */ /* 0x000e220000000000 */
[----:B-1----:R-:W-:-:S03]  /*1ab0*/  PRMT R5, R10, 0x3340, R11 ;  /* 0x000033400a057816 */ /* 0x002fc6000000000b */
[----:B------:R-:W-:Y:S04]  /*1ac0*/  LDS.U8 R17, [R17] ;  /* 0x0000000011117984 */ /* 0x000fe80000000000 */
[----:B------:R-:W1:Y:S01]  /*1ad0*/  LDS.U8 R16, [R16] ;  /* 0x0000000010107984 */ /* 0x000e620000000000 */
[----:B--2---:R-:W-:-:S04]  /*1ae0*/  PRMT R6, R6, 0x3340, R7 ;  /* 0x0000334006067816 */ /* 0x004fc80000000007 */
[----:B------:R-:W-:Y:S02]  /*1af0*/  PRMT R4, R25, 0x5410, R6 ;  /* 0x0000541019047816 */ /* 0x000fe40000000006 */
[----:B---3--:R-:W-:-:S04]  /*1b00*/  PRMT R10, R8, 0x3340, R9 ;  /* 0x00003340080a7816 */ /* 0x008fc80000000009 */
[----:B------:R-:W-:Y:S02]  /*1b10*/  PRMT R5, R10, 0x5410, R5 ;  /* 0x000054100a057816 */ /* 0x000fe40000000005 */
[----:B----4-:R-:W-:Y:S02]  /*1b20*/  PRMT R14, R14, 0x3340, R15 ;  /* 0x000033400e0e7816 */ /* 0x010fe4000000000f */
[----:B-----5:R-:W-:-:S04]  /*1b30*/  PRMT R13, R12, 0x3340, R13 ;  /* 0x000033400c0d7816 */ /* 0x020fc8000000000d */
[----:B------:R-:W-:Y:S02]  /*1b40*/  PRMT R6, R13, 0x5410, R14 ;  /* 0x000054100d067816 */ /* 0x000fe4000000000e */
[----:B0-----:R-:W-:Y:S02]  /*1b50*/  PRMT R7, R18, 0x3340, R19 ;  /* 0x0000334012077816 */ /* 0x001fe40000000013 */
[----:B-1----:R-:W-:-:S04]  /*1b60*/  PRMT R8, R16, 0x3340, R17 ;  /* 0x0000334010087816 */ /* 0x002fc80000000011 */
[----:B------:R-:W-:-:S05]  /*1b70*/  PRMT R7, R8, 0x5410, R7 ;  /* 0x0000541008077816 */ /* 0x000fca0000000007 */
[----:B------:R0:W-:Y:S02]  /*1b80*/  STL.128 [R20], R4 ;  /* 0x0000000414007387 */ /* 0x0001e40000100c00 */
[----:B0-----:R-:W-:Y:S01]  /*1b90*/  VIADD R20, R20, 0x10 ;  /* 0x0000001014147836 */ /* 0x001fe20000000000 */
[----:B------:R-:W-:Y:S06]  /*1ba0*/  @P1 BRA `(.L_x_26) ;  /* 0xfffffffc00281947 */ /* 0x000fec000383ffff */
.L_x_25:
[----:B------:R-:W-:Y:S05]  /*1bb0*/  @!P2 BRA `(.L_x_24) ;  /* 0x000000040060a947 */ /* 0x000fea0003800000 */
[----:B------:R-:W-:Y:S02]  /*1bc0*/  ISETP.GE.U32.AND P1, PT, R23, 0x8, PT ;  /* 0x000000081700780c */ /* 0x000fe40003f26070 */
[----:B------:R-:W-:-:S04]  /*1bd0*/  LOP3.LUT R9, R0, 0x7, RZ, 0xc0, !PT ;  /* 0x0000000700097812 */ /* 0x000fc800078ec0ff */
[----:B------:R-:W-:-:S07]  /*1be0*/  ISETP.NE.AND P2, PT, R9, RZ, PT ;  /* 0x000000ff0900720c */ /* 0x000fce0003f45270 */
[----:B------:R-:W-:Y:S06]  /*1bf0*/  @!P1 BRA `(.L_x_27) ;  /* 0x00000000009c9947 */ /* 0x000fec0003800000 */
[----:B-1----:R-:W-:-:S05]  /*1c00*/  IMAD R4, R2, 0x4, R1 ;  /* 0x0000000402047824 */ /* 0x002fca00078e0201 */
[----:B------:R-:W2:Y:S01]  /*1c10*/  LDL R5, [R4] ;  /* 0x0000000004057983 */ /* 0x000ea20000100800 */
[----:B------:R-:W0:Y:S01]  /*1c20*/  S2UR UR5, SR_CgaCtaId ;  /* 0x00000000000579c3 */ /* 0x000e220000008800 */
[----:B------:R-:W-:Y:S01]  /*1c30*/  UMOV UR4, 0x400 ;  /* 0x0000040000047882 */ /* 0x000fe20000000000 */
[----:B------:R-:W-:Y:S01]  /*1c40*/  IMAD.IADD R10, R1, 0x1, R2 ;  /* 0x00000001010a7824 */ /* 0x000fe200078e0202 */
[----:B------:R-:W-:-:S04]  /*1c50*/  UIADD3 UR4, UPT, UPT, UR4, 0x50, URZ ;  /* 0x0000005004047890 */ /* 0x000fc8000fffe0ff */
[----:B0-----:R-:W-:-:S06]  /*1c60*/  ULEA UR4, UR5, UR4, 0x18 ;  /* 0x0000000405047291 */ /* 0x001fcc000f8ec0ff */
[----:B--2---:R-:W-:-:S06]  /*1c70*/  LEA R5, R5, UR4, 0x2 ;  /* 0x0000000405057c11 */ /* 0x004fcc000f8e10ff */
[----:B------:R-:W0:Y:S04]  /*1c80*/  LDS R5, [R5] ;  /* 0x0000000005057984 */ /* 0x000e280000000800 */
[----:B0-----:R-:W-:Y:S04]  /*1c90*/  STL.U8 [R10+0x50], R5 ;  /* 0x000050050a007387 */ /* 0x001fe80000100000 */
[----:B------:R-:W2:Y:S02]  /*1ca0*/  LDL R6, [R4+0x4] ;  /* 0x0000040004067983 */ /* 0x000ea40000100800 */
        /* <DEDUP_REMOVED lines=23> */
[----:B------:R-:W2:Y:S01]  /*1e20*/  LDL R8, [R4+0x1c] ;  /* 0x00001c0004087983 */ /* 0x000ea20000100800 */
[----:B------:R-:W-:Y:S01]  /*1e30*/  VIADD R2, R2, 0x8 ;  /* 0x0000000802027836 */ /* 0x000fe20000000000 */
[----:B--2---:R-:W-:-:S06]  /*1e40*/  LEA R8, R8, UR4, 0x2 ;  /* 0x0000000408087c11 */ /* 0x004fcc000f8e10ff */
[----:B------:R-:W0:Y:S04]  /*1e50*/  LDS R8, [R8] ;  /* 0x0000000008087984 */ /* 0x000e280000000800 */
[----:B0-----:R0:W-:Y:S02]  /*1e60*/  STL.U8 [R10+0x57], R8 ;  /* 0x000057080a007387 */ /* 0x0011e40000100000 */
.L_x_27:
[----:B------:R-:W-:Y:S05]  /*1e70*/  @!P2 BRA `(.L_x_24) ;  /* 0x0000000000b0a947 */ /* 0x000fea0003800000 */
[----:B------:R-:W-:Y:S02]  /*1e80*/  ISETP.GE.U32.AND P1, PT, R9, 0x4, PT ;  /* 0x000000040900780c */ /* 0x000fe40003f26070 */
[----:B0-----:R-:W-:-:S04]  /*1e90*/  LOP3.LUT R8, R0, 0x3, RZ, 0xc0, !PT ;  /* 0x0000000300087812 */ /* 0x001fc800078ec0ff */
[----:B------:R-:W-:-:S07]  /*1ea0*/  ISETP.NE.AND P2, PT, R8, RZ, PT ;  /* 0x000000ff0800720c */ /* 0x000fce0003f45270 */
[----:B------:R-:W-:Y:S06]  /*1eb0*/  @!P1 BRA `(.L_x_28) ;  /* 0x00000000005c9947 */ /* 0x000fec0003800000 */
[----:B------:R-:W-:-:S05]  /*1ec0*/  IMAD R9, R2, 0x4, R1 ;  /* 0x0000000402097824 */ /* 0x000fca00078e0201 */
[----:B-1----:R-:W2:Y:S01]  /*1ed0*/  LDL R4, [R9] ;  /* 0x0000000009047983 */ /* 0x002ea20000100800 */
        /* <DEDUP_REMOVED lines=21> */
.L_x_28:
[----:B------:R-:W-:Y:S05]  /*2030*/  @!P2 BRA `(.L_x_24) ;  /* 0x000000000040a947 */ /* 0x000fea0003800000 */
[----:B------:R-:W2:Y:S01]  /*2040*/  S2UR UR5, SR_CgaCtaId ;  /* 0x00000000000579c3 */ /* 0x000ea20000008800 */
[----:B------:R-:W-:Y:S01]  /*2050*/  UMOV UR4, 0x400 ;  /* 0x0000040000047882 */ /* 0x000fe20000000000 */
[C---:B-1----:R-:W-:Y:S01]  /*2060*/  IMAD.IADD R6, R2.reuse, 0x1, R3 ;  /* 0x0000000102067824 */ /* 0x042fe200078e0203 */
[----:B------:R-:W-:Y:S01]  /*2070*/  UIADD3 UR4, UPT, UPT, UR4, 0x50, URZ ;  /* 0x0000005004047890 */ /* 0x000fe2000fffe0ff */
[----:B------:R-:W-:Y:S02]  /*2080*/  IMAD R4, R2, 0x4, R1 ;  /* 0x0000000402047824 */ /* 0x000fe400078e0201 */
[----:B------:R-:W-:Y:S01]  /*2090*/  IMAD.MOV R2, RZ, RZ, -R8 ;  /* 0x000000ffff027224 */ /* 0x000fe200078e0a08 */
[----:B--2---:R-:W-:-:S12]  /*20a0*/  ULEA UR4, UR5, UR4, 0x18 ;  /* 0x0000000405047291 */ /* 0x004fd8000f8ec0ff */
.L_x_29:
[----:B------:R1:W2:Y:S01]  /*20b0*/  LDL R3, [R4] ;  /* 0x0000000004037983 */ /* 0x0002a20000100800 */
[----:B------:R-:W-:-:S05]  /*20c0*/  VIADD R2, R2, 0x1 ;  /* 0x0000000102027836 */ /* 0x000fca0000000000 */
[----:B------:R-:W-:Y:S01]  /*20d0*/  ISETP.NE.AND P1, PT, R2, RZ, PT ;  /* 0x000000ff0200720c */ /* 0x000fe20003f25270 */
[----:B-1----:R-:W-:Y:S01]  /*20e0*/  VIADD R4, R4, 0x4 ;  /* 0x0000000404047836 */ /* 0x002fe20000000000 */
[----:B--2---:R-:W-:-:S06]  /*20f0*/  LEA R3, R3, UR4, 0x2 ;  /* 0x0000000403037c11 */ /* 0x004fcc000f8e10ff */
[----:B------:R-:W1:Y:S04]  /*2100*/  LDS R3, [R3] ;  /* 0x0000000003037984 */ /* 0x000e680000000800 */
[----:B-1----:R1:W-:Y:S02]  /*2110*/  STL.U8 [R6], R3 ;  /* 0x0000000306007387 */ /* 0x0023e40000100000 */
[----:B-1----:R-:W-:Y:S01]  /*2120*/  VIADD R6, R6, 0x1 ;  /* 0x0000000106067836 */ /* 0x002fe20000000000 */
[----:B------:R-:W-:Y:S06]  /*2130*/  @P1 BRA `(.L_x_29) ;  /* 0xfffffffc00dc1947 */ /* 0x000fec000383ffff */
.L_x_24:
[----:B------:R-:W-:Y:S02]  /*2140*/  IMAD.MOV.U32 R21, RZ, RZ, 0x80 ;  /* 0x00000080ff157424 */ /* 0x000fe400078e00ff */
[----:B------:R-:W-:-:S05]  /*2150*/  IMAD.IADD R20, R1, 0x1, R0 ;  /* 0x0000000101147824 */ /* 0x000fca00078e0200 */
[----:B------:R2:W-:Y:S04]  /*2160*/  STL.U8 [R20+0x50], R21 ;  /* 0x0000501514007387 */ /* 0x0005e80000100000 */
[----:B------:R-:W3:Y:S04]  /*2170*/  LDL.128 R12, [R1+0x50] ;  /* 0x00005000010c7983 */ /* 0x000ee80000100c00 */
[----:B01----:R-:W4:Y:S04]  /*2180*/  LDL.128 R4, [R1+0x60] ;  /* 0x0000600001047983 */ /* 0x003f280000100c00 */
[----:B------:R-:W5:Y:S04]  /*2190*/  LDL.128 R8, [R1+0x70] ;  /* 0x0000700001087983 */ /* 0x000f680000100c00 */
[----:B------:R-:W5:Y:S01]  /*21a0*/  LDL.64 R2, [R1+0x80] ;  /* 0x0000800001027983 */ /* 0x000f620000100a00 */
[----:B---3--:R-:W-:-:S02]  /*21b0*/  VIADD R16, R12, 0x16aa477 ;  /* 0x016aa4770c107836 */ /* 0x008fc40000000000 */
[----:B------:R-:W-:-:S05]  /*21c0*/  VIADD R17, R12, 0xd76aa477 ;  /* 0xd76aa4770c117836 */ /* 0x000fca0000000000 */
[----:B------:R-:W-:-:S04]  /*21d0*/  SHF.L.W.U32.HI R18, R17, 0x7, R16 ;  /* 0x0000000711127819 */ /* 0x000fc80000010e10 */
[C---:B------:R-:W-:Y:S01]  /*21e0*/  IADD3 R19, PT, PT, -R18.reuse, 0x10325476, RZ ;  /* 0x1032547612137810 */ /* 0x040fe20007ffe1ff */
[C---:B------:R-:W-:Y:S01]  /*21f0*/  VIADD R17, R18.reuse, 0xefcdab89 ;  /* 0xefcdab8912117836 */ /* 0x040fe20000000000 */
[----:B--2---:R-:W-:-:S04]  /*2200*/  IADD3 R20, PT, PT, -R18, 0x25476, RZ ;  /* 0x0002547612147810 */ /* 0x004fc80007ffe1ff */
[----:B------:R-:W-:-:S04]  /*2210*/  LOP3.LUT R16, R17, 0xefcdab89, RZ, 0xc0, !PT ;  /* 0xefcdab8911107812 */ /* 0x000fc800078ec0ff */
[----:B------:R-:W-:Y:S02]  /*2220*/  LOP3.LUT R22, R16, 0x98badcfe, R19, 0xf8, !PT ;  /* 0x98badcfe10167812 */ /* 0x000fe400078ef813 */
[----:B------:R-:W-:Y:S01]  /*2230*/  LOP3.LUT R19, R17, 0xdab89, RZ, 0xc0, !PT ;  /* 0x000dab8911137812 */ /* 0x000fe200078ec0ff */
[----:B------:R-:W2:Y:S01]  /*2240*/  LDL R16, [R1+0x8c] ;  /* 0x00008c0001107983 */ /* 0x000ea20000100800 */
[----:B------:R-:W-:Y:S02]  /*2250*/  IADD3 R21, PT, PT, R13, -0x705f434, R22 ;  /* 0xf8fa0bcc0d157810 */ /* 0x000fe40007ffe016 */
[----:B------:R-:W-:Y:S02]  /*2260*/  LOP3.LUT R20, R19, 0xadcfe, R20, 0xf8, !PT ;  /* 0x000adcfe13147812 */ /* 0x000fe400078ef814 */
[----:B------:R-:W-:-:S03]  /*2270*/  LEA.HI R21, R21, R18, RZ, 0xc ;  /* 0x0000001215157211 */ /* 0x000fc600078f60ff */
[----:B------:R-:W-:-:S04]  /*2280*/  IMAD.IADD R20, R13, 0x1, R20 ;  /* 0x000000010d147824 */ /* 0x000fc800078e0214 */
[----:B------:R-:W-:-:S04]  /*2290*/  IMAD R18, R20, 0x1000, R21 ;  /* 0x0000100014127824 */ /* 0x000fc800078e0215 */
[----:B------:R-:W-:-:S05]  /*22a0*/  VIADD R18, R18, 0x908a6b89 ;  /* 0x908a6b8912127836 */ /* 0x000fca0000000000 */
[C-C-:B------:R-:W-:Y:S02]  /*22b0*/  LOP3.LUT R21, R18.reuse, 0xefcdab89, R17.reuse, 0xac, !PT ;  /* 0xefcdab8912157812 */ /* 0x140fe400078eac11 */
[----:B------:R-:W-:Y:S02]  /*22c0*/  LOP3.LUT R19, R18, 0x2b89, R17, 0xac, !PT ;  /* 0x00002b8912137812 */ /* 0x000fe400078eac11 */
[----:B------:R-:W-:-:S03]  /*22d0*/  IADD3 R21, PT, PT, R14, -0x4324b227, R21 ;  /* 0xbcdb4dd90e157810 */ /* 0x000fc60007ffe015 */
[----:B------:R-:W-:Y:S01]  /*22e0*/  IMAD.IADD R19, R14, 0x1, R19 ;  /* 0x000000010e137824 */ /* 0x000fe200078e0213 */
[----:B------:R-:W-:-:S05]  /*22f0*/  LEA.HI R20, R21, R18, RZ, 0x11 ;  /* 0x0000001215147211 */ /* 0x000fca00078f88ff */
[----:B------:R-:W-:-:S04]  /*2300*/  IMAD R19, R19, 0x20000, R20 ;  /* 0x0002000013137824 */ /* 0x000fc800078e0214 */
[----:B------:R-:W-:-:S05]  /*2310*/  VIADD R19, R19, 0x9bb20000 ;  /* 0x9bb2000013137836 */ /* 0x000fca0000000000 */
[----:B------:R-:W-:-:S05]  /*2320*/  LOP3.LUT R20, R17, R19, R18, 0xb8, !PT ;  /* 0x0000001311147212 */ /* 0x000fca00078eb812 */
[----:B------:R-:W-:-:S04]  /*2330*/  IMAD.IADD R20, R15, 0x1, R20 ;  /* 0x000000010f147824 */ /* 0x000fc800078e0214 */
[----:B------:R-:W-:-:S05]  /*2340*/  VIADD R22, R20, 0xb18b7a77 ;  /* 0xb18b7a7714167836 */ /* 0x000fca0000000000 */
[----:B------:R-:W-:-:S05]  /*2350*/  LEA.HI R21, R22, R19, RZ, 0x16 ;  /* 0x0000001316157211 */ /* 0x000fca00078fb0ff */
[----:B------:R-:W-:-:S04]  /*2360*/  IMAD R20, R20, 0x400000, R21 ;  /* 0x0040000014147824 */ /* 0x000fc800078e0215 */
[----:B------:R-:W-:-:S05]  /*2370*/  VIADD R20, R20, 0x9dc00000 ;  /* 0x9dc0000014147836 */ /* 0x000fca0000000000 */
[----:B------:R-:W-:-:S04]  /*2380*/  LOP3.LUT R21, R18, R20, R19, 0xb8, !PT ;  /* 0x0000001412157212 */ /* 0x000fc800078eb813 */
[----:B----4-:R-:W-:-:S05]  /*2390*/  IADD3 R21, PT, PT, R4, R21, R17 ;  /* 0x0000001504157210 */ /* 0x010fca0007ffe011 */
[C---:B------:R-:W-:Y:S02]  /*23a0*/  VIADD R17, R21.reuse, 0xf57c0faf ;  /* 0xf57c0faf15117836 */ /* 0x040fe40000000000 */
[----:B------:R-:W-:-:S05]  /*23b0*/  IMAD R22, R21, 0x80, R20 ;  /* 0x0000008015167824 */ /* 0x000fca00078e0214 */
[----:B------:R-:W-:-:S05]  /*23c0*/  LEA.HI R17, R17, R22, RZ, 0x7 ;  /* 0x0000001611117211 */ /* 0x000fca00078f38ff */
[----:B------:R-:W-:-:S05]  /*23d0*/  VIADD R17, R17, 0xbe07d780 ;  /* 0xbe07d78011117836 */ /* 0x000fca0000000000 */
[----:B------:R-:W-:-:S04]  /*23e0*/  LOP3.LUT R21, R19, R17, R20, 0xb8, !PT ;  /* 0x0000001113157212 */ /* 0x000fc800078eb814 */
[----:B------:R-:W-:-:S05]  /*23f0*/  IADD3 R18, PT, PT, R5, R21, R18 ;  /* 0x0000001505127210 */ /* 0x000fca0007ffe012 */
        /* <DEDUP_REMOVED lines=17> */
[----:B-----5:R-:W-:-:S05]  /*2510*/  IADD3 R21, PT, PT, R8, R21, R17 ;  /* 0x0000001508157210 */ /* 0x020fca0007ffe011 */
        /* <DEDUP_REMOVED lines=34> */
[----:B------:R-:W-:-:S05]  /*2740*/  LOP3.LUT R22, R20, R18, R17, 0xb8, !PT ;  /* 0x0000001214167212 */ /* 0x000fca00078eb811 */
[----:B------:R-:W-:-:S04]  /*2750*/  IMAD.IADD R19, R19, 0x1, R22 ;  /* 0x0000000113137824 */ /* 0x000fc800078e0216 */
[----:B------:R-:W-:-:S04]  /*2760*/  IMAD R19, R0, 0x8, R19 ;  /* 0x0000000800137824 */ /* 0x000fc800078e0213 */
[C---:B------:R-:W-:Y:S02]  /*2770*/  VIADD R21, R19.reuse, 0xa679438e ;  /* 0xa679438e13157836 */ /* 0x040fe40000000000 */
[----:B------:R-:W-:-:S05]  /*2780*/  IMAD R22, R19, 0x20000, R18 ;  /* 0x0002000013167824 */ /* 0x000fca00078e0212 */
[----:B------:R-:W-:-:S05]  /*2790*/  LEA.HI R19, R21, R22, RZ, 0x11 ;  /* 0x0000001615137211 */ /* 0x000fca00078f88ff */
[----:B------:R-:W-:-:S05]  /*27a0*/  VIADD R19, R19, 0x871c0000 ;  /* 0x871c000013137836 */ /* 0x000fca0000000000 */
[----:B------:R-:W-:-:S04]  /*27b0*/  LOP3.LUT R21, R17, R19, R18, 0xb8, !PT ;  /* 0x0000001311157212 */ /* 0x000fc800078eb812 */
[----:B--2---:R-:W-:-:S05]  /*27c0*/  IADD3 R20, PT, PT, R16, R21, R20 ;  /* 0x0000001510147210 */ /* 0x004fca0007ffe014 */
        /* <DEDUP_REMOVED lines=184> */
[----:B------:R-:W-:Y:S02]  /*3350*/  LEA.HI R17, R17, R18, RZ, 0xb ;  /* 0x0000001211117211 */ /* 0x000fe400078f58ff */
[----:B------:R-:W0:Y:S03]  /*3360*/  LDC.64 R18, c[0x0][0x388] ;  /* 0x0000e200ff127b82 */ /* 0x000e260000000a00 */
[----:B------:R-:W-:-:S05]  /*3370*/  VIADD R22, R17, 0xdccf2800 ;  /* 0xdccf280011167836 */ /* 0x000fca0000000000 */
[----:B------:R-:W-:-:S04]  /*3380*/  LOP3.LUT R17, R22, R23, R20, 0x96, !PT ;  /* 0x0000001716117212 */ /* 0x000fc800078e9614 */
[----:B------:R-:W-:-:S05]  /*3390*/  IADD3 R17, PT, PT, R16, R17, R21 ;  /* 0x0000001110117210 */ /* 0x000fca0007ffe015 */
[C---:B------:R-:W-:Y:S02]  /*33a0*/  VIADD R21, R17.reuse, 0x1fa27cf8 ;  /* 0x1fa27cf811157836 */ /* 0x040fe40000000000 */
[----:B------:R-:W-:-:S05]  /*33b0*/  IMAD R24, R17, 0x10000, R22 ;  /* 0x0001000011187824 */ /* 0x000fca00078e0216 */
[----:B------:R-:W-:Y:S01]  /*33c0*/  LEA.HI R21, R21, R24, RZ, 0x10 ;  /* 0x0000001815157211 */ /* 0x000fe200078f80ff */
[----:B0-----:R-:W2:Y:S04]  /*33d0*/  LDG.E R17, desc[UR10][R18.64] ;  /* 0x0000000a12117981 */ /* 0x001ea8000c1e1900 */
        /* <DEDUP_REMOVED lines=86> */
[----:B--2---:R-:W-:-:S13]  /*3940*/  ISETP.NE.AND P1, PT, R17, R8, PT ;  /* 0x000000081100720c */ /* 0x004fda0003f25270 */
[----:B------:R-:W-:Y:S05]  /*3950*/  @P1 EXIT ;  /* 0x000000000000194d */ /* 0x000fea0003800000 */
[----:B------:R-:W2:Y:S01]  /*3960*/  LDG.E R3, desc[UR10][R18.64+0x4] ;  /* 0x0000040a12037981 */ /* 0x000ea2000c1e1900 */
        /* <DEDUP_REMOVED lines=15> */
[C---:B------:R-:W-:Y:S02]  /*3a60*/  IMAD R8, R9.reuse, 0x200000, R8 ;  /* 0x0020000009087824 */ /* 0x040fe400078e0208 */
[----:B------:R-:W-:-:S05]  /*3a70*/  VIADD R9, R9, 0xeb86d391 ;  /* 0xeb86d39109097836 */ /* 0x000fca0000000000 */
[----:B------:R-:W-:-:S05]  /*3a80*/  LEA.HI R8, R9, R8, RZ, 0x15 ;  /* 0x0000000809087211 */ /* 0x000fca00078fa8ff */
[----:B------:R-:W-:-:S05]  /*3a90*/  VIADD R8, R8, 0x61edab89 ;  /* 0x61edab8908087836 */ /* 0x000fca0000000000 */
[----:B--2---:R-:W-:-:S13]  /*3aa0*/  ISETP.NE.AND P1, PT, R3, R8, PT ;  /* 0x000000080300720c */ /* 0x004fda0003f25270 */
[----:B------:R-:W-:Y:S05]  /*3ab0*/  @P1 EXIT ;  /* 0x000000000000194d */ /* 0x000fea0003800000 */
[----:B------:R-:W2:Y:S01]  /*3ac0*/  LDG.E R3, desc[UR10][R18.64+0x8] ;  /* 0x0000080a12037981 */ /* 0x000ea2000c1e1900 */
[----:B------:R-:W-:-:S05]  /*3ad0*/  VIADD R4, R7, 0x82185cfe ;  /* 0x82185cfe07047836 */ /* 0x000fca0000000000 */
[----:B--2---:R-:W-:-:S13]  /*3ae0*/  ISETP.NE.AND P1, PT, R3, R4, PT ;  /* 0x000000040300720c */ /* 0x004fda0003f25270 */
[----:B------:R-:W-:Y:S05]  /*3af0*/  @P1 EXIT ;  /* 0x000000000000194d */ /* 0x000fea0003800000 */
[----:B------:R-:W2:Y:S01]  /*3b00*/  LDG.E R18, desc[UR10][R18.64+0xc] ;  /* 0x00000c0a12127981 */ /* 0x000ea2000c1e1900 */
[----:B------:R-:W-:-:S05]  /*3b10*/  VIADD R3, R2, 0xfbfb2876 ;  /* 0xfbfb287602037836 */ /* 0x000fca0000000000 */
[----:B--2---:R-:W-:-:S13]  /*3b20*/  ISETP.NE.AND P1, PT, R18, R3, PT ;  /* 0x000000031200720c */ /* 0x004fda0003f25270 */
[----:B------:R-:W-:Y:S05]  /*3b30*/  @P1 EXIT ;  /* 0x000000000000194d */ /* 0x000fea0003800000 */
[----:B------:R-:W0:Y:S01]  /*3b40*/  LDC.64 R2, c[0x0][0x3a8] ;  /* 0x0000ea00ff027b82 */ /* 0x000e220000000a00 */
[----:B------:R-:W-:-:S05]  /*3b50*/  IMAD.MOV.U32 R5, RZ, RZ, 0x1 ;  /* 0x00000001ff057424 */ /* 0x000fca00078e00ff */
[----:B0-----:R0:W-:Y:S01]  /*3b60*/  STG.E desc[UR10][R2.64], R5 ;  /* 0x0000000502007986 */ /* 0x0011e2000c10190a */
[----:B------:R-:W-:Y:S05]  /*3b70*/  @!P0 EXIT ;  /* 0x000000000000894d */ /* 0x000fea0003800000 */
[C---:B------:R-:W-:Y:S01]  /*3b80*/  ISETP.GE.U32.AND P0, PT, R0.reuse, 0x10, PT ;  /* 0x000000100000780c */ /* 0x040fe20003f06070 */
[----:B------:R-:W-:Y:S01]  /*3b90*/  IMAD.MOV.U32 R20, RZ, RZ, RZ ;  /* 0x000000ffff147224 */ /* 0x000fe200078e00ff */
[----:B------:R-:W-:-:S04]  /*3ba0*/  LOP3.LUT R23, R0, 0xf, RZ, 0xc0, !PT ;  /* 0x0000000f00177812 */ /* 0x000fc800078ec0ff */
[----:B------:R-:W-:-:S07]  /*3bb0*/  ISETP.NE.AND P2, PT, R23, RZ, PT ;  /* 0x000000ff1700720c */ /* 0x000fce0003f45270 */
[----:B------:R-:W-:Y:S06]  /*3bc0*/  @!P0 BRA `(.L_x_30) ;  /* 0x0000000400288947 */ /* 0x000fec0003800000 */
[----:B------:R-:W1:Y:S01]  /*3bd0*/  LDCU.64 UR4, c[0x0][0x3a0] ;  /* 0x00007400ff0477ac */ /* 0x000e620008000a00 */
[----:B------:R-:W2:Y:S01]  /*3be0*/  S2UR UR7, SR_CgaCtaId ;  /* 0x00000000000779c3 */ /* 0x000ea20000008800 */
[----:B0-----:R-:W-:Y:S01]  /*3bf0*/  LOP3.LUT R3, R0, 0x7ffffff0, RZ, 0xc0, !PT ;  /* 0x7ffffff000037812 */ /* 0x001fe200078ec0ff */
[----:B------:R-:W-:Y:S01]  /*3c00*/  VIADD R2, R1, 0x20 ;  /* 0x0000002001027836 */ /* 0x000fe20000000000 */
[----:B------:R-:W-:Y:S01]  /*3c10*/  UMOV UR6, 0x400 ;  /* 0x0000040000067882 */ /* 0x000fe20000000000 */
[----:B------:R-:W-:Y:S01]  /*3c20*/  IMAD.MOV.U32 R20, RZ, RZ, RZ ;  /* 0x000000ffff147224 */ /* 0x000fe200078e00ff */
[----:B------:R-:W-:Y:S01]  /*3c30*/  UIADD3 UR6, UPT, UPT, UR6, 0x50, URZ ;  /* 0x0000005006067890 */ /* 0x000fe2000fffe0ff */
[----:B------:R-:W-:Y:S01]  /*3c40*/  IMAD.MOV R3, RZ, RZ, -R3 ;  /* 0x000000ffff037224 */ /* 0x000fe200078e0a03 */
[----:B-1----:R-:W-:-:S04]  /*3c50*/  UIADD3 UR4, UP0, UPT, UR4, 0x7, URZ ;  /* 0x0000000704047890 */ /* 0x002fc8000ff1e0ff */
[----:B------:R-:W-:Y:S02]  /*3c60*/  UIADD3.X UR5, UPT, UPT, URZ, UR5, URZ, UP0, !UPT ;  /* 0x00000005ff057290 */ /* 0x000fe400087fe4ff */
[----:B------:R-:W-:Y:S01]  /*3c70*/  IMAD.U32 R22, RZ, RZ, UR4 ;  /* 0x00000004ff167e24 */ /* 0x000fe2000f8e00ff */
[----:B--2---:R-:W-:-:S03]  /*3c80*/  ULEA UR6, UR7, UR6, 0x18 ;  /* 0x0000000607067291 */ /* 0x004fc6000f8ec0ff */
[----:B------:R-:W-:-:S09]  /*3c90*/  IMAD.U32 R21, RZ, RZ, UR5 ;  /* 0x00000005ff157e24 */ /* 0x000fd2000f8e00ff */
.L_x_31:
[----:B0-----:R-:W2:Y:S04]  /*3ca0*/  LDL.128 R4, [R2+-0x20] ;  /* 0xffffe00002047983 */ /* 0x001ea80000100c00 */
[----:B------:R-:W3:Y:S04]  /*3cb0*/  LDL.128 R8, [R2+-0x10] ;  /* 0xfffff00002087983 */ /* 0x000ee80000100c00 */
[----:B------:R-:W4:Y:S04]  /*3cc0*/  LDL.128 R12, [R2] ;  /* 0x00000000020c7983 */ /* 0x000f280000100c00 */
[----:B------:R0:W5:Y:S01]  /*3cd0*/  LDL.128 R16, [R2+0x10] ;  /* 0x0000100002107983 */ /* 0x0001620000100c00 */
[----:B------:R-:W-:-:S02]  /*3ce0*/  VIADD R3, R3, 0x10 ;  /* 0x0000001003037836 */ /* 0x000fc40000000000 */
[----:B------:R-:W-:-:S03]  /*3cf0*/  VIADD R20, R20, 0x10 ;  /* 0x0000001014147836 */ /* 0x000fc60000000000 */
[----:B------:R-:W-:Y:S01]  /*3d00*/  ISETP.NE.AND P0, PT, R3, RZ, PT ;  /* 0x000000ff0300720c */ /* 0x000fe20003f05270 */
[----:B0-----:R-:W-:Y:S01]  /*3d10*/  VIADD R2, R2, 0x40 ;  /* 0x0000004002027836 */ /* 0x001fe20000000000 */
[----:B--2---:R-:W-:Y:S02]  /*3d20*/  LEA R4, R4, UR6, 0x2 ;  /* 0x0000000604047c11 */ /* 0x004fe4000f8e10ff */
[----:B------:R-:W-:Y:S02]  /*3d30*/  LEA R5, R5, UR6, 0x2 ;  /* 0x0000000605057c11 */ /* 0x000fe4000f8e10ff */
[----:B------:R-:W-:Y:S02]  /*3d40*/  LEA R6, R6, UR6, 0x2 ;  /* 0x0000000606067c11 */ /* 0x000fe4000f8e10ff */
[----:B------:R-:W-:Y:S01]  /*3d50*/  LEA R7, R7, UR6, 0x2 ;  /* 0x0000000607077c11 */ /* 0x000fe2000f8e10ff */
[----:B------:R-:W0:Y:S01]  /*3d60*/  LDS R4, [R4] ;  /* 0x0000000004047984 */ /* 0x000e220000000800 */
[----:B---3--:R-:W-:-:S02]  /*3d70*/  LEA R8, R8, UR6, 0x2 ;  /* 0x0000000608087c11 */ /* 0x008fc4000f8e10ff */
[----:B------:R-:W-:Y:S01]  /*3d80*/  LEA R9, R9, UR6, 0x2 ;  /* 0x0000000609097c11 */ /* 0x000fe2000f8e10ff */
[----:B------:R-:W1:Y:S01]  /*3d90*/  LDS R5, [R5] ;  /* 0x0000000005057984 */ /* 0x000e620000000800 */
[----:B------:R-:W-:Y:S02]  /*3da0*/  LEA R10, R10, UR6, 0x2 ;  /* 0x000000060a0a7c11 */ /* 0x000fe4000f8e10ff */
[----:B------:R-:W-:Y:S01]  /*3db0*/  LEA R11, R11, UR6, 0x2 ;  /* 0x000000060b0b7c11 */ /* 0x000fe2000f8e10ff */
[----:B------:R-:W2:Y:S01]  /*3dc0*/  LDS R6, [R6] ;  /* 0x0000000006067984 */ /* 0x000ea20000000800 */
[----:B----4-:R-:W-:Y:S02]  /*3dd0*/  LEA R12, R12, UR6, 0x2 ;  /* 0x000000060c0c7c11 */ /* 0x010fe4000f8e10ff */
[----:B------:R-:W-:Y:S01]  /*3de0*/  LEA R13, R13, UR6, 0x2 ;  /* 0x000000060d0d7c11 */ /* 0x000fe2000f8e10ff */
[----:B------:R-:W3:Y:S01]  /*3df0*/  LDS R7, [R7] ;  /* 0x0000000007077984 */ /* 0x000ee20000000800 */
[----:B------:R-:W-:-:S02]  /*3e00*/  LEA R14, R14, UR6, 0x2 ;  /* 0x000000060e0e7c11 */ /* 0x000fc4000f8e10ff */
[----:B------:R-:W-:Y:S01]  /*3e10*/  LEA R15, R15, UR6, 0x2 ;  /* 0x000000060f0f7c11 */ /* 0x000fe2000f8e10ff */
[----:B------:R4:W3:Y:S01]  /*3e20*/  LDS R25, [R8] ;  /* 0x0000000008197984 */ /* 0x0008e20000000800 */
[----:B-----5:R-:W-:Y:S02]  /*3e30*/  LEA R16, R16, UR6, 0x2 ;  /* 0x0000000610107c11 */ /* 0x020fe4000f8e10ff */
[----:B------:R-:W-:Y:S01]  /*3e40*/  LEA R17, R17, UR6, 0x2 ;  /* 0x0000000611117c11 */ /* 0x000fe2000f8e10ff */
[----:B------:R5:W3:Y:S01]  /*3e50*/  LDS R27, [R9] ;  /* 0x00000000091b7984 */ /* 0x000ae20000000800 */
[----:B------:R-:W-:Y:S02]  /*3e60*/  LEA R18, R18, UR6, 0x2 ;  /* 0x0000000612127c11 */ /* 0x000fe4000f8e10ff */
[----:B------:R-:W-:Y:S01]  /*3e70*/  LEA R19, R19, UR6, 0x2 ;  /* 0x0000000613137c11 */ /* 0x000fe2000f8e10ff */
[----:B------:R-:W3:Y:S01]  /*3e80*/  LDS R29, [R10] ;  /* 0x000000000a1d7984 */ /* 0x000ee20000000800 */
[----:B----4-:R-:W-:-:S03]  /*3e90*/  IMAD.MOV.U32 R8, RZ, RZ, R22 ;  /* 0x000000ffff087224 */ /* 0x010fc600078e0016 */
[----:B------:R-:W4:Y:S01]  /*3ea0*/  LDS R11, [R11] ;  /* 0x000000000b0b7984 */ /* 0x000f220000000800 */
[----:B-----5:R-:W-:Y:S01]  /*3eb0*/  IMAD.MOV.U32 R9, RZ, RZ, R21 ;  /* 0x000000ffff097224 */ /* 0x020fe200078e0015 */
[----:B------:R-:W-:Y:S02]  /*3ec0*/  IADD3 R22, P1, PT, R8, 0x10, RZ ;  /* 0x0000001008167810 */ /* 0x000fe40007f3e0ff */
[----:B------:R-:W5:Y:S03]  /*3ed0*/  LDS R12, [R12] ;  /* 0x000000000c0c7984 */ /* 0x000f660000000800 */
[----:B------:R-:W-:Y:S01]  /*3ee0*/  IMAD.X R21, RZ, RZ, R9, P1 ;  /* 0x000000ffff157224 */ /* 0x000fe200008e0609 */
[----:B------:R-:W5:Y:S04]  /*3ef0*/  LDS R13, [R13] ;  /* 0x000000000d0d7984 */ /* 0x000f680000000800 */
[----:B------:R-:W5:Y:S04]  /*3f00*/  LDS R14, [R14] ;  /* 0x000000000e0e7984 */ /* 0x000f680000000800 */
[----:B------:R-:W5:Y:S04]  /*3f10*/  LDS R15, [R15] ;  /* 0x000000000f0f7984 */ /* 0x000f680000000800 */
[----:B------:R-:W5:Y:S04]  /*3f20*/  LDS R16, [R16] ;  /* 0x0000000010107984 */ /* 0x000f680000000800 */
[----:B------:R-:W5:Y:S04]  /*3f30*/  LDS R17, [R17] ;  /* 0x0000000011117984 */ /* 0x000f680000000800 */
[----:B------:R-:W5:Y:S04]  /*3f40*/  LDS R18, [R18] ;  /* 0x0000000012127984 */ /* 0x000f680000000800 */
[----:B------:R-:W5:Y:S04]  /*3f50*/  LDS R19, [R19] ;  /* 0x0000000013137984 */ /* 0x000f680000000800 */
[----:B0-----:R0:W-:Y:S04]  /*3f60*/  STG.E.U8 desc[UR10][R8.64+-0x7], R4 ;  /* 0xfffff90408007986 */ /* 0x0011e8000c10110a */
[----:B-1----:R0:W-:Y:S04]  /*3f70*/  STG.E.U8 desc[UR10][R8.64+-0x6], R5 ;  /* 0xfffffa0508007986 */ /* 0x0021e8000c10110a */
[----:B--2---:R0:W-:Y:S04]  /*3f80*/  STG.E.U8 desc[UR10][R8.64+-0x5], R6 ;  /* 0xfffffb0608007986 */ /* 0x0041e8000c10110a */
[----:B---3--:R0:W-:Y:S04]  /*3f90*/  STG.E.U8 desc[UR10][R8.64+-0x4], R7 ;  /* 0xfffffc0708007986 */ /* 0x0081e8000c10110a */
[----:B------:R0:W-:Y:S04]  /*3fa0*/  STG.E.U8 desc[UR10][R8.64+-0x3], R25 ;  /* 0xfffffd1908007986 */ /* 0x0001e8000c10110a */
[----:B------:R0:W-:Y:S04]  /*3fb0*/  STG.E.U8 desc[UR10][R8.64+-0x2], R27 ;  /* 0xfffffe1b08007986 */ /* 0x0001e8000c10110a */
[----:B------:R0:W-:Y:S04]  /*3fc0*/  STG.E.U8 desc[UR10][R8.64+-0x1], R29 ;  /* 0xffffff1d08007986 */ /* 0x0001e8000c10110a */
[----:B----4-:R0:W-:Y:S04]  /*3fd0*/  STG.E.U8 desc[UR10][R8.64], R11 ;  /* 0x0000000b08007986 */ /* 0x0101e8000c10110a */
[----:B-----5:R0:W-:Y:S04]  /*3fe0*/  STG.E.U8 desc[UR10][R8.64+0x1], R12 ;  /* 0x0000010c08007986 */ /* 0x0201e8000c10110a */
[----:B------:R0:W-:Y:S04]  /*3ff0*/  STG.E.U8 desc[UR10][R8.64+0x2], R13 ;  /* 0x0000020d08007986 */ /* 0x0001e8000c10110a */
[----:B------:R0:W-:Y:S04]  /*4000*/  STG.E.U8 desc[UR10][R8.64+0x3], R14 ;  /* 0x0000030e08007986 */ /* 0x0001e8000c10110a */
[----:B------:R0:W-:Y:S04]  /*4010*/  STG.E.U8 desc[UR10][R8.64+0x4], R15 ;  /* 0x0000040f08007986 */ /* 0x0001e8000c10110a */
[----:B------:R0:W-:Y:S04]  /*4020*/  STG.E.U8 desc[UR10][R8.64+0x5], R16 ;  /* 0x0000051008007986 */ /* 0x0001e8000c10110a */
[----:B------:R0:W-:Y:S04]  /*4030*/  STG.E.U8 desc[UR10][R8.64+0x6], R17 ;  /* 0x0000061108007986 */ /* 0x0001e8000c10110a */
[----:B------:R0:W-:Y:S04]  /*4040*/  STG.E.U8 desc[UR10][R8.64+0x7], R18 ;  /* 0x0000071208007986 */ /* 0x0001e8000c10110a */
[----:B------:R0:W-:Y:S01]  /*4050*/  STG.E.U8 desc[UR10][R8.64+0x8], R19 ;  /* 0x0000081308007986 */ /* 0x0001e2000c10110a */
[----:B------:R-:W-:Y:S05]  /*4060*/  @P0 BRA `(.L_x_31) ;  /* 0xfffffffc000c0947 */ /* 0x000fea000383ffff */
.L_x_30:
[----:B------:R-:W-:Y:S05]  /*4070*/  @!P2 EXIT ;  /* 0x000000000000a94d */ /* 0x000fea0003800000 */
[----:B------:R-:W-:Y:S02]  /*4080*/  ISETP.GE.U32.AND P0, PT, R23, 0x8, PT ;  /* 0x000000081700780c */ /* 0x000fe40003f06070 */
[----:B0-----:R-:W-:-:S04]  /*4090*/  LOP3.LUT R16, R0, 0x7, RZ, 0xc0, !PT ;  /* 0x0000000700107812 */ /* 0x001fc800078ec0ff */
[----:B------:R-:W-:-:S07]  /*40a0*/  ISETP.NE.AND P1, PT, R16, RZ, PT ;  /* 0x000000ff1000720c */ /* 0x000fce0003f25270 */
[----:B------:R-:W-:Y:S06]  /*40b0*/  @!P0 BRA `(.L_x_32) ;  /* 0x00000000008c8947 */ /* 0x000fec0003800000 */
[----:B------:R-:W-:-:S05]  /*40c0*/  IMAD R2, R20, 0x4, R1 ;  /* 0x0000000414027824 */ /* 0x000fca00078e0201 */
[----:B------:R-:W2:Y:S04]  /*40d0*/  LDL.128 R4, [R2] ;  /* 0x0000000002047983 */ /* 0x000ea80000100c00 */
[----:B------:R-:W3:Y:S01]  /*40e0*/  LDL.128 R8, [R2+0x10] ;  /* 0x0000100002087983 */ /* 0x000ee20000100c00 */
[----:B------:R-:W0:Y:S01]  /*40f0*/  S2UR UR5, SR_CgaCtaId ;  /* 0x00000000000579c3 */ /* 0x000e220000008800 */
[----:B------:R-:W-:Y:S02]  /*4100*/  UMOV UR4, 0x400 ;  /* 0x0000040000047882 */ /* 0x000fe40000000000 */
[----:B------:R-:W-:-:S04]  /*4110*/  UIADD3 UR4, UPT, UPT, UR4, 0x50, URZ ;  /* 0x0000005004047890 */ /* 0x000fc8000fffe0ff */
[----:B0-----:R-:W-:-:S06]  /*4120*/  ULEA UR4, UR5, UR4, 0x18 ;  /* 0x0000000405047291 */ /* 0x001fcc000f8ec0ff */
[----:B--2---:R-:W-:Y:S02]  /*4130*/  LEA R13, R7, UR4, 0x2 ;  /* 0x00000004070d7c11 */ /* 0x004fe4000f8e10ff */
[----:B------:R-:W-:Y:S02]  /*4140*/  LEA R4, R4, UR4, 0x2 ;  /* 0x0000000404047c11 */ /* 0x000fe4000f8e10ff */
[----:B------:R-:W-:Y:S02]  /*4150*/  LEA R12, R5, UR4, 0x2 ;  /* 0x00000004050c7c11 */ /* 0x000fe4000f8e10ff */
[----:B------:R-:W-:Y:S01]  /*4160*/  LEA R6, R6, UR4, 0x2 ;  /* 0x0000000406067c11 */ /* 0x000fe2000f8e10ff */
[----:B------:R-:W0:Y:S01]  /*4170*/  LDS R5, [R4] ;  /* 0x0000000004057984 */ /* 0x000e220000000800 */
[----:B---3--:R-:W-:Y:S02]  /*4180*/  LEA R8, R8, UR4, 0x2 ;  /* 0x0000000408087c11 */ /* 0x008fe4000f8e10ff */
[----:B------:R-:W-:Y:S01]  /*4190*/  LEA R14, R9, UR4, 0x2 ;  /* 0x00000004090e7c11 */ /* 0x000fe2000f8e10ff */
[----:B------:R-:W1:Y:S01]  /*41a0*/  LDS R7, [R12] ;  /* 0x000000000c077984 */ /* 0x000e620000000800 */
[----:B------:R-:W-:-:S02]  /*41b0*/  LEA R10, R10, UR4, 0x2 ;  /* 0x000000040a0a7c11 */ /* 0x000fc4000f8e10ff */
[----:B------:R-:W-:Y:S01]  /*41c0*/  LEA R18, R11, UR4, 0x2 ;  /* 0x000000040b127c11 */ /* 0x000fe2000f8e10ff */
[----:B------:R-:W2:Y:S01]  /*41d0*/  LDS R9, [R6] ;  /* 0x0000000006097984 */ /* 0x000ea20000000800 */
[----:B------:R-:W3:Y:S03]  /*41e0*/  LDCU.64 UR4, c[0x0][0x3a0] ;  /* 0x00007400ff0477ac */ /* 0x000ee60008000a00 */
[----:B------:R-:W4:Y:S04]  /*41f0*/  LDS R13, [R13] ;  /* 0x000000000d0d7984 */ /* 0x000f280000000800 */
[----:B------:R-:W5:Y:S04]  /*4200*/  LDS R11, [R8] ;  /* 0x00000000080b7984 */ /* 0x000f680000000800 */
[----:B------:R-:W5:Y:S04]  /*4210*/  LDS R15, [R14] ;  /* 0x000000000e0f7984 */ /* 0x000f680000000800 */
[----:B------:R-:W5:Y:S01]  /*4220*/  LDS R17, [R10] ;  /* 0x000000000a117984 */ /* 0x000f620000000800 */
[----:B---3--:R-:W-:-:S03]  /*4230*/  IADD3 R2, P0, PT, R20, UR4, RZ ;  /* 0x0000000414027c10 */ /* 0x008fc6000ff1e0ff */
[----:B------:R-:W3:Y:S01]  /*4240*/  LDS R19, [R18] ;  /* 0x0000000012137984 */ /* 0x000ee20000000800 */
[----:B------:R-:W-:Y:S02]  /*4250*/  VIADD R20, R20, 0x8 ;  /* 0x0000000814147836 */ /* 0x000fe40000000000 */
[----:B------:R-:W-:-:S05]  /*4260*/  IMAD.X R3, RZ, RZ, UR5, P0 ;  /* 0x00000005ff037e24 */ /* 0x000fca00080e06ff */
[----:B0-----:R0:W-:Y:S04]  /*4270*/  STG.E.U8 desc[UR10][R2.64], R5 ;  /* 0x0000000502007986 */ /* 0x0011e8000c10110a */
[----:B-1----:R0:W-:Y:S04]  /*4280*/  STG.E.U8 desc[UR10][R2.64+0x1], R7 ;  /* 0x0000010702007986 */ /* 0x0021e8000c10110a */
[----:B--2---:R0:W-:Y:S04]  /*4290*/  STG.E.U8 desc[UR10][R2.64+0x2], R9 ;  /* 0x0000020902007986 */ /* 0x0041e8000c10110a */
[----:B----4-:R0:W-:Y:S04]  /*42a0*/  STG.E.U8 desc[UR10][R2.64+0x3], R13 ;  /* 0x0000030d02007986 */ /* 0x0101e8000c10110a */
[----:B-----5:R0:W-:Y:S04]  /*42b0*/  STG.E.U8 desc[UR10][R2.64+0x4], R11 ;  /* 0x0000040b02007986 */ /* 0x0201e8000c10110a */
[----:B------:R0:W-:Y:S04]  /*42c0*/  STG.E.U8 desc[UR10][R2.64+0x5], R15 ;  /* 0x0000050f02007986 */ /* 0x0001e8000c10110a */
[----:B------:R0:W-:Y:S04]  /*42d0*/  STG.E.U8 desc[UR10][R2.64+0x6], R17 ;  /* 0x0000061102007986 */ /* 0x0001e8000c10110a */
[----:B---3--:R0:W-:Y:S02]  /*42e0*/  STG.E.U8 desc[UR10][R2.64+0x7], R19 ;  /* 0x0000071302007986 */ /* 0x0081e4000c10110a */
.L_x_32:
[----:B------:R-:W-:Y:S05]  /*42f0*/  @!P1 EXIT ;  /* 0x000000000000994d */ /* 0x000fea0003800000 */
[----:B------:R-:W-:Y:S02]  /*4300*/  ISETP.GE.U32.AND P0, PT, R16, 0x4, PT ;  /* 0x000000041000780c */ /* 0x000fe40003f06070 */
[----:B------:R-:W-:-:S04]  /*4310*/  LOP3.LUT R0, R0, 0x3, RZ, 0xc0, !PT ;  /* 0x0000000300007812 */ /* 0x000fc800078ec0ff */
[----:B------:R-:W-:-:S07]  /*4320*/  ISETP.NE.AND P1, PT, R0, RZ, PT ;  /* 0x000000ff0000720c */ /* 0x000fce0003f25270 */
[----:B------:R-:W-:Y:S06]  /*4330*/  @!P0 BRA `(.L_x_33) ;  /* 0x0000000000588947 */ /* 0x000fec0003800000 */
[----:B------:R-:W-:-:S06]  /*4340*/  IMAD R4, R20, 0x4, R1 ;  /* 0x0000000414047824 */ /* 0x000fcc00078e0201 */
[----:B0-----:R-:W2:Y:S01]  /*4350*/  LDL.128 R4, [R4] ;  /* 0x0000000004047983 */ /* 0x001ea20000100c00 */
        /* <DEDUP_REMOVED lines=9> */
[----:B------:R-:W1:Y:S03]  /*43f0*/  LDCU.64 UR4, c[0x0][0x3a0] ;  /* 0x00007400ff0477ac */ /* 0x000e660008000a00 */
[----:B------:R-:W2:Y:S04]  /*4400*/  LDS R9, [R9] ;  /* 0x0000000009097984 */ /* 0x000ea80000000800 */
[----:B------:R-:W3:Y:S04]  /*4410*/  LDS R7, [R6] ;  /* 0x0000000006077984 */ /* 0x000ee80000000800 */
[----:B------:R-:W4:Y:S01]  /*4420*/  LDS R11, [R10] ;  /* 0x000000000a0b7984 */ /* 0x000f220000000800 */
[C---:B-1----:R-:W-:Y:S01]  /*4430*/  IADD3 R2, P0, PT, R20.reuse, UR4, RZ ;  /* 0x0000000414027c10 */ /* 0x042fe2000ff1e0ff */
[----:B------:R-:W-:-:S04]  /*4440*/  VIADD R20, R20, 0x4 ;  /* 0x0000000414147836 */ /* 0x000fc80000000000 */
[----:B------:R-:W-:-:S05]  /*4450*/  IMAD.X R3, RZ, RZ, UR5, P0 ;  /* 0x00000005ff037e24 */ /* 0x000fca00080e06ff */
[----:B0-----:R1:W-:Y:S04]  /*4460*/  STG.E.U8 desc[UR10][R2.64], R5 ;  /* 0x0000000502007986 */ /* 0x0013e8000c10110a */
[----:B--2---:R1:W-:Y:S04]  /*4470*/  STG.E.U8 desc[UR10][R2.64+0x1], R9 ;  /* 0x0000010902007986 */ /* 0x0043e8000c10110a */
[----:B---3--:R1:W-:Y:S04]  /*4480*/  STG.E.U8 desc[UR10][R2.64+0x2], R7 ;  /* 0x0000020702007986 */ /* 0x0083e8000c10110a */
[----:B----4-:R1:W-:Y:S02]  /*4490*/  STG.E.U8 desc[UR10][R2.64+0x3], R11 ;  /* 0x0000030b02007986 */ /* 0x0103e4000c10110a */
.L_x_33:
[----:B------:R-:W-:Y:S05]  /*44a0*/  @!P1 EXIT ;  /* 0x000000000000994d */ /* 0x000fea0003800000 */
[----:B------:R-:W2:Y:S01]  /*44b0*/  LDCU.64 UR6, c[0x0][0x3a0] ;  /* 0x00007400ff0677ac */ /* 0x000ea20008000a00 */
[----:B------:R-:W3:Y:S01]  /*44c0*/  S2UR UR5, SR_CgaCtaId ;  /* 0x00000000000579c3 */ /* 0x000ee20000008800 */
[----:B------:R-:W-:Y:S01]  /*44d0*/  IMAD.MOV R0, RZ, RZ, -R0 ;  /* 0x000000ffff007224 */ /* 0x000fe200078e0a00 */
[----:B------:R-:W-:Y:S02]  /*44e0*/  UMOV UR4, 0x400 ;  /* 0x0000040000047882 */ /* 0x000fe40000000000 */
[----:B------:R-:W-:Y:S01]  /*44f0*/  UIADD3 UR4, UPT, UPT, UR4, 0x50, URZ ;  /* 0x0000005004047890 */ /* 0x000fe2000fffe0ff */
[C---:B--2---:R-:W-:Y:S01]  /*4500*/  IADD3 R4, P0, PT, R20.reuse, UR6, RZ ;  /* 0x0000000614047c10 */ /* 0x044fe2000ff1e0ff */
[----:B------:R-:W-:-:S04]  /*4510*/  IMAD R20, R20, 0x4, R1 ;  /* 0x0000000414147824 */ /* 0x000fc800078e0201 */
[----:B01----:R-:W-:Y:S01]  /*4520*/  IMAD.X R7, RZ, RZ, UR7, P0 ;  /* 0x00000007ff077e24 */ /* 0x003fe200080e06ff */
[----:B---3--:R-:W-:-:S12]  /*4530*/  ULEA UR4, UR5, UR4, 0x18 ;  /* 0x0000000405047291 */ /* 0x008fd8000f8ec0ff */
.L_x_34:
[----:B0-----:R0:W2:Y:S01]  /*4540*/  LDL R2, [R20] ;  /* 0x0000000014027983 */ /* 0x0010a20000100800 */
[----:B------:R-:W-:Y:S02]  /*4550*/  IMAD.MOV.U32 R3, RZ, RZ, R7 ;  /* 0x000000ffff037224 */ /* 0x000fe400078e0007 */
[----:B------:R-:W-:-:S05]  /*4560*/  VIADD R0, R0, 0x1 ;  /* 0x0000000100007836 */ /* 0x000fca0000000000 */
[----:B------:R-:W-:Y:S01]  /*4570*/  ISETP.NE.AND P0, PT, R0, RZ, PT ;  /* 0x000000ff0000720c */ /* 0x000fe20003f05270 */
[----:B0-----:R-:W-:Y:S01]  /*4580*/  VIADD R20, R20, 0x4 ;  /* 0x0000000414147836 */ /* 0x001fe20000000000 */
[----:B--2---:R-:W-:-:S05]  /*4590*/  LEA R2, R2, UR4, 0x2 ;  /* 0x0000000402027c11 */ /* 0x004fca000f8e10ff */
[----:B------:R0:W1:Y:S02]  /*45a0*/  LDS R5, [R2] ;  /* 0x0000000002057984 */ /* 0x0000640000000800 */
[----:B0-----:R-:W-:Y:S01]  /*45b0*/  IMAD.MOV.U32 R2, RZ, RZ, R4 ;  /* 0x000000ffff027224 */ /* 0x001fe200078e0004 */
[----:B------:R-:W-:-:S05]  /*45c0*/  IADD3 R4, P1, PT, R4, 0x1, RZ ;  /* 0x0000000104047810 */ /* 0x000fca0007f3e0ff */
[----:B------:R-:W-:Y:S01]  /*45d0*/  IMAD.X R7, RZ, RZ, R7, P1 ;  /* 0x000000ffff077224 */ /* 0x000fe200008e0607 */
[----:B-1----:R0:W-:Y:S01]  /*45e0*/  STG.E.U8 desc[UR10][R2.64], R5 ;  /* 0x0000000502007986 */ /* 0x0021e2000c10110a */
[----:B------:R-:W-:Y:S06]  /*45f0*/  @P0 BRA `(.L_x_34) ;  /* 0xfffffffc00d00947 */ /* 0x000fec000383ffff */
[----:B------:R-:W-:Y:S05]  /*4600*/  EXIT ;  /* 0x000000000000794d */ /* 0x000fea0003800000 */
.L_x_35:
[----:B------:R-:W-:-:S00]  /*4610*/  BRA `(.L_x_35) ;  /* 0xfffffffc00fc7947 */ /* 0x000fc0000383ffff */
[----:B------:R-:W-:-:S00]  /*4620*/  NOP ;  /* 0x0000000000007918 */ /* 0x000fc00000000000 */
        /* <DEDUP_REMOVED lines=13> */
.L_x_36:


//--------------------- .nv.shared._Z9md5KernelPiPhS0_iS0_S_i --------------------------
	.section	.nv.shared._Z9md5KernelPiPhS0_iS0_S_i,"aw",@nobits
	.sectionflags	@""
	.align	4
.nv.shared._Z9md5KernelPiPhS0_iS0_S_i:
	.zero		2124


//--------------------- .nv.shared.reserved.0     --------------------------
	.section	.nv.shared.reserved.0,"aw",@nobits
	.weak		__nv_reservedSMEM_offset_0_alias
	.size		__nv_reservedSMEM_offset_0_alias, 0, 64
	.other		__nv_reservedSMEM_offset_0_alias,@"STO_CUDA_RESERVED_SHARED STV_DEFAULT"
__nv_reservedSMEM_offset_0_alias:
	.zero		0
	.zero		64


//--------------------- .nv.constant0._Z9md5KernelPiPhS0_iS0_S_i --------------------------
	.section	.nv.constant0._Z9md5KernelPiPhS0_iS0_S_i,"a",@progbits
	.sectionflags	@""
	.align	4
.nv.constant0._Z9md5KernelPiPhS0_iS0_S_i:
	.zero		948


//--------------------- SYMBOLS --------------------------

	.type		.nv.reservedSmem.offset0,@object
	.size		.nv.reservedSmem.offset0,0x4
	.type		.nv.reservedSmem.cap,@object
	.size		.nv.reservedSmem.cap,0x4
